//
// Generated by NVIDIA NVVM Compiler
//
// Compiler Build ID: CL-36424714
// Cuda compilation tools, release 13.0, V13.0.88
// Based on NVVM 20.0.0
//

.version 9.0
.target sm_100
.address_size 64

	// .globl	_Z18bit_to_pauli_basisPdjj

.visible .entry _Z18bit_to_pauli_basisPdjj(
	.param .u64 .ptr .align 1 _Z18bit_to_pauli_basisPdjj_param_0,
	.param .u32 _Z18bit_to_pauli_basisPdjj_param_1,
	.param .u32 _Z18bit_to_pauli_basisPdjj_param_2
)
{
	.reg .pred 	%p<3>;
	.reg .b32 	%r<22>;
	.reg .b64 	%rd<7>;
	.reg .b64 	%fd<7>;

	ld.param.u64 	%rd1, [_Z18bit_to_pauli_basisPdjj_param_0];
	ld.param.u32 	%r3, [_Z18bit_to_pauli_basisPdjj_param_1];
	ld.param.u32 	%r4, [_Z18bit_to_pauli_basisPdjj_param_2];
	mov.u32 	%r5, %ctaid.x;
	mov.u32 	%r6, %ntid.x;
	mov.u32 	%r7, %tid.x;
	mad.lo.s32 	%r1, %r5, %r6, %r7;
	mov.u32 	%r8, %ctaid.y;
	mov.u32 	%r9, %ntid.y;
	mov.u32 	%r10, %tid.y;
	mad.lo.s32 	%r2, %r8, %r9, %r10;
	setp.eq.s32 	%p1, %r1, %r2;
	@%p1 bra 	$L__BB0_2;
	cvta.to.global.u64 	%rd2, %rd1;
	or.b32  	%r11, %r3, %r1;
	shl.b32 	%r12, %r11, %r4;
	or.b32  	%r13, %r12, %r2;
	shl.b32 	%r14, %r13, 1;
	shl.b32 	%r15, %r1, %r4;
	or.b32  	%r16, %r2, %r15;
	or.b32  	%r17, %r16, %r3;
	shl.b32 	%r18, %r17, 1;
	setp.lt.s32 	%p2, %r1, %r2;
	selp.u32 	%r19, 1, 0, %p2;
	or.b32  	%r20, %r14, %r19;
	or.b32  	%r21, %r18, %r19;
	mul.wide.s32 	%rd3, %r20, 8;
	add.s64 	%rd4, %rd2, %rd3;
	ld.global.f64 	%fd1, [%rd4];
	mul.wide.s32 	%rd5, %r21, 8;
	add.s64 	%rd6, %rd2, %rd5;
	ld.global.f64 	%fd2, [%rd6];
	add.f64 	%fd3, %fd1, %fd2;
	mul.f64 	%fd4, %fd3, 0d3FE6A09E667F3BCD;
	st.global.f64 	[%rd4], %fd4;
	sub.f64 	%fd5, %fd1, %fd2;
	mul.f64 	%fd6, %fd5, 0d3FE6A09E667F3BCD;
	st.global.f64 	[%rd6], %fd6;
$L__BB0_2:
	ret;

}
	// .globl	_Z6cphasePdjj
.visible .entry _Z6cphasePdjj(
	.param .u64 .ptr .align 1 _Z6cphasePdjj_param_0,
	.param .u32 _Z6cphasePdjj_param_1,
	.param .u32 _Z6cphasePdjj_param_2
)
{
	.reg .pred 	%p<8>;
	.reg .b32 	%r<23>;
	.reg .b64 	%rd<7>;
	.reg .b64 	%fd<5>;

	ld.param.u64 	%rd2, [_Z6cphasePdjj_param_0];
	ld.param.u32 	%r3, [_Z6cphasePdjj_param_1];
	ld.param.u32 	%r4, [_Z6cphasePdjj_param_2];
	cvta.to.global.u64 	%rd1, %rd2;
	mov.u32 	%r5, %ctaid.x;
	mov.u32 	%r6, %ntid.x;
	mov.u32 	%r7, %tid.x;
	mad.lo.s32 	%r1, %r5, %r6, %r7;
	mov.u32 	%r8, %ctaid.y;
	mov.u32 	%r9, %ntid.y;
	mov.u32 	%r10, %tid.y;
	mad.lo.s32 	%r11, %r8, %r9, %r10;
	mov.b32 	%r12, 1;
	shl.b32 	%r13, %r12, %r4;
	setp.ge.s32 	%p1, %r1, %r13;
	setp.ge.u32 	%p2, %r11, %r13;
	or.pred  	%p3, %p1, %p2;
	@%p3 bra 	$L__BB1_5;
	and.b32  	%r15, %r3, %r1;
	setp.eq.s32 	%p4, %r15, %r3;
	and.b32  	%r16, %r3, %r11;
	setp.ne.s32 	%p5, %r16, %r3;
	xor.pred  	%p6, %p4, %p5;
	@%p6 bra 	$L__BB1_5;
	setp.gt.s32 	%p7, %r1, %r11;
	@%p7 bra 	$L__BB1_4;
	shl.b32 	%r17, %r1, %r4;
	or.b32  	%r18, %r17, %r11;
	shl.b32 	%r19, %r18, 1;
	mul.wide.s32 	%rd3, %r19, 8;
	add.s64 	%rd4, %rd1, %rd3;
	ld.global.f64 	%fd1, [%rd4];
	neg.f64 	%fd2, %fd1;
	st.global.f64 	[%rd4], %fd2;
	bra.uni 	$L__BB1_5;
$L__BB1_4:
	shl.b32 	%r20, %r11, %r4;
	or.b32  	%r21, %r20, %r1;
	shl.b32 	%r22, %r21, 1;
	mul.wide.s32 	%rd5, %r22, 8;
	add.s64 	%rd6, %rd1, %rd5;
	ld.global.f64 	%fd3, [%rd6+8];
	neg.f64 	%fd4, %fd3;
	st.global.f64 	[%rd6+8], %fd4;
$L__BB1_5:
	ret;

}
	// .globl	_Z8rotate_yPdjddj
.visible .entry _Z8rotate_yPdjddj(
	.param .u64 .ptr .align 1 _Z8rotate_yPdjddj_param_0,
	.param .u32 _Z8rotate_yPdjddj_param_1,
	.param .f64 _Z8rotate_yPdjddj_param_2,
	.param .f64 _Z8rotate_yPdjddj_param_3,
	.param .u32 _Z8rotate_yPdjddj_param_4
)
{
	.reg .pred 	%p<22>;
	.reg .b32 	%r<92>;
	.reg .b64 	%rd<23>;
	.reg .b64 	%fd<57>;

	ld.param.u64 	%rd4, [_Z8rotate_yPdjddj_param_0];
	ld.param.u32 	%r16, [_Z8rotate_yPdjddj_param_1];
	ld.param.f64 	%fd4, [_Z8rotate_yPdjddj_param_3];
	ld.param.u32 	%r17, [_Z8rotate_yPdjddj_param_4];
	cvta.to.global.u64 	%rd1, %rd4;
	mov.u32 	%r18, %ctaid.x;
	mov.u32 	%r19, %ntid.x;
	mov.u32 	%r20, %tid.x;
	mad.lo.s32 	%r1, %r18, %r19, %r20;
	mov.u32 	%r21, %ctaid.y;
	mov.u32 	%r22, %ntid.y;
	mov.u32 	%r23, %tid.y;
	mad.lo.s32 	%r24, %r21, %r22, %r23;
	mov.b32 	%r25, 1;
	shl.b32 	%r26, %r25, %r17;
	setp.ge.s32 	%p1, %r1, %r26;
	setp.ge.u32 	%p2, %r24, %r26;
	or.pred  	%p3, %p1, %p2;
	@%p3 bra 	$L__BB2_13;
	and.b32  	%r28, %r16, %r1;
	setp.eq.s32 	%p4, %r28, 0;
	not.b32 	%r29, %r24;
	and.b32  	%r30, %r16, %r29;
	setp.eq.s32 	%p5, %r30, 0;
	or.pred  	%p6, %p4, %p5;
	mov.u32 	%r90, %r1;
	@%p6 bra 	$L__BB2_7;
	not.b32 	%r31, %r16;
	and.b32  	%r90, %r1, %r31;
	setp.gt.s32 	%p7, %r90, %r24;
	@%p7 bra 	$L__BB2_7;
	shl.b32 	%r4, %r90, %r17;
	or.b32  	%r32, %r4, %r24;
	shl.b32 	%r33, %r32, 1;
	mul.wide.s32 	%rd5, %r33, 8;
	add.s64 	%rd2, %rd1, %rd5;
	ld.global.f64 	%fd1, [%rd2];
	or.b32  	%r5, %r16, %r1;
	setp.gt.u32 	%p8, %r5, %r24;
	@%p8 bra 	$L__BB2_5;
	shl.b32 	%r34, %r5, %r17;
	or.b32  	%r89, %r34, %r24;
	bra.uni 	$L__BB2_6;
$L__BB2_5:
	shl.b32 	%r35, %r24, %r17;
	or.b32  	%r36, %r1, %r35;
	or.b32  	%r89, %r36, %r16;
$L__BB2_6:
	ld.param.f64 	%fd55, [_Z8rotate_yPdjddj_param_2];
	setp.gt.u32 	%p9, %r5, %r24;
	shl.b32 	%r37, %r89, 1;
	mul.wide.u32 	%rd6, %r37, 8;
	add.s64 	%rd7, %rd1, %rd6;
	ld.global.f64 	%fd5, [%rd7];
	or.b32  	%r38, %r16, %r24;
	setp.gt.u32 	%p10, %r90, %r38;
	or.b32  	%r39, %r38, %r4;
	shl.b32 	%r40, %r38, %r17;
	or.b32  	%r41, %r40, %r90;
	selp.b32 	%r42, %r41, %r39, %p10;
	shl.b32 	%r43, %r42, 1;
	mul.wide.u32 	%rd8, %r43, 8;
	add.s64 	%rd9, %rd1, %rd8;
	ld.global.f64 	%fd6, [%rd9];
	setp.gt.u32 	%p11, %r5, %r38;
	selp.b32 	%r44, %r1, %r24, %p11;
	min.u32 	%r45, %r5, %r38;
	shl.b32 	%r46, %r45, %r17;
	or.b32  	%r47, %r44, %r46;
	or.b32  	%r48, %r47, %r16;
	shl.b32 	%r49, %r48, 1;
	mul.wide.u32 	%rd10, %r49, 8;
	add.s64 	%rd11, %rd1, %rd10;
	ld.global.f64 	%fd7, [%rd11];
	mul.f64 	%fd8, %fd4, %fd5;
	fma.rn.f64 	%fd9, %fd55, %fd1, %fd8;
	mul.f64 	%fd10, %fd55, %fd5;
	mul.f64 	%fd11, %fd4, %fd1;
	sub.f64 	%fd12, %fd10, %fd11;
	mul.f64 	%fd13, %fd4, %fd7;
	fma.rn.f64 	%fd14, %fd55, %fd6, %fd13;
	mul.f64 	%fd15, %fd55, %fd7;
	mul.f64 	%fd16, %fd4, %fd6;
	sub.f64 	%fd17, %fd15, %fd16;
	mul.f64 	%fd18, %fd4, %fd14;
	fma.rn.f64 	%fd19, %fd55, %fd9, %fd18;
	mul.f64 	%fd20, %fd4, %fd17;
	fma.rn.f64 	%fd21, %fd55, %fd12, %fd20;
	mul.f64 	%fd22, %fd55, %fd14;
	mul.f64 	%fd23, %fd4, %fd9;
	sub.f64 	%fd24, %fd22, %fd23;
	mul.f64 	%fd25, %fd55, %fd17;
	mul.f64 	%fd26, %fd4, %fd12;
	sub.f64 	%fd27, %fd25, %fd26;
	shl.b32 	%r50, %r24, %r17;
	st.global.f64 	[%rd2], %fd19;
	shl.b32 	%r51, %r5, %r17;
	or.b32  	%r52, %r51, %r24;
	or.b32  	%r53, %r1, %r50;
	or.b32  	%r54, %r53, %r16;
	selp.b32 	%r55, %r54, %r52, %p9;
	shl.b32 	%r56, %r55, 1;
	mul.wide.u32 	%rd12, %r56, 8;
	add.s64 	%rd13, %rd1, %rd12;
	st.global.f64 	[%rd13], %fd21;
	st.global.f64 	[%rd9], %fd24;
	st.global.f64 	[%rd11], %fd27;
$L__BB2_7:
	not.b32 	%r57, %r90;
	and.b32  	%r58, %r16, %r57;
	setp.eq.s32 	%p12, %r58, 0;
	and.b32  	%r59, %r16, %r24;
	setp.eq.s32 	%p13, %r59, 0;
	or.pred  	%p14, %p12, %p13;
	@%p14 bra 	$L__BB2_13;
	not.b32 	%r60, %r16;
	and.b32  	%r10, %r24, %r60;
	setp.gt.s32 	%p15, %r10, %r90;
	@%p15 bra 	$L__BB2_13;
	shl.b32 	%r11, %r10, %r17;
	or.b32  	%r61, %r90, %r11;
	shl.b32 	%r62, %r61, 1;
	mul.wide.s32 	%rd14, %r62, 8;
	add.s64 	%rd3, %rd1, %rd14;
	ld.global.f64 	%fd2, [%rd3+8];
	or.b32  	%r12, %r16, %r24;
	setp.gt.u32 	%p16, %r12, %r90;
	@%p16 bra 	$L__BB2_11;
	shl.b32 	%r63, %r12, %r17;
	or.b32  	%r91, %r90, %r63;
	bra.uni 	$L__BB2_12;
$L__BB2_11:
	shl.b32 	%r64, %r90, %r17;
	or.b32  	%r65, %r24, %r64;
	or.b32  	%r91, %r65, %r16;
$L__BB2_12:
	ld.param.f64 	%fd56, [_Z8rotate_yPdjddj_param_2];
	setp.gt.u32 	%p17, %r12, %r90;
	shl.b32 	%r66, %r91, 1;
	mul.wide.u32 	%rd15, %r66, 8;
	add.s64 	%rd16, %rd1, %rd15;
	ld.global.f64 	%fd28, [%rd16+8];
	or.b32  	%r67, %r90, %r16;
	setp.gt.u32 	%p18, %r10, %r67;
	or.b32  	%r68, %r11, %r16;
	or.b32  	%r69, %r68, %r90;
	shl.b32 	%r70, %r67, %r17;
	or.b32  	%r71, %r70, %r10;
	selp.b32 	%r72, %r71, %r69, %p18;
	shl.b32 	%r73, %r72, 1;
	mul.wide.u32 	%rd17, %r73, 8;
	add.s64 	%rd18, %rd1, %rd17;
	ld.global.f64 	%fd29, [%rd18+8];
	setp.gt.u32 	%p19, %r12, %r67;
	selp.b32 	%r74, %r24, %r90, %p19;
	min.u32 	%r75, %r12, %r67;
	shl.b32 	%r76, %r75, %r17;
	or.b32  	%r77, %r74, %r76;
	or.b32  	%r78, %r77, %r16;
	shl.b32 	%r79, %r78, 1;
	mul.wide.u32 	%rd19, %r79, 8;
	add.s64 	%rd20, %rd1, %rd19;
	ld.global.f64 	%fd30, [%rd20+8];
	setp.ge.u32 	%p20, %r16, %r90;
	selp.u32 	%r80, 1, 0, %p20;
	or.b32  	%r81, %r10, %r80;
	setp.eq.s32 	%p21, %r81, 0;
	neg.f64 	%fd31, %fd28;
	selp.f64 	%fd32, %fd28, %fd31, %p21;
	mul.f64 	%fd33, %fd4, %fd32;
	fma.rn.f64 	%fd34, %fd56, %fd2, %fd33;
	mul.f64 	%fd35, %fd56, %fd32;
	mul.f64 	%fd36, %fd4, %fd2;
	sub.f64 	%fd37, %fd35, %fd36;
	mul.f64 	%fd38, %fd4, %fd30;
	fma.rn.f64 	%fd39, %fd56, %fd29, %fd38;
	mul.f64 	%fd40, %fd56, %fd30;
	mul.f64 	%fd41, %fd4, %fd29;
	sub.f64 	%fd42, %fd40, %fd41;
	mul.f64 	%fd43, %fd4, %fd39;
	fma.rn.f64 	%fd44, %fd56, %fd34, %fd43;
	mul.f64 	%fd45, %fd4, %fd42;
	fma.rn.f64 	%fd46, %fd56, %fd37, %fd45;
	mul.f64 	%fd47, %fd56, %fd39;
	mul.f64 	%fd48, %fd4, %fd34;
	sub.f64 	%fd49, %fd47, %fd48;
	mul.f64 	%fd50, %fd56, %fd42;
	mul.f64 	%fd51, %fd4, %fd37;
	sub.f64 	%fd52, %fd50, %fd51;
	neg.f64 	%fd53, %fd46;
	selp.f64 	%fd54, %fd46, %fd53, %p21;
	shl.b32 	%r82, %r90, %r17;
	st.global.f64 	[%rd3+8], %fd44;
	shl.b32 	%r83, %r12, %r17;
	or.b32  	%r84, %r90, %r83;
	or.b32  	%r85, %r24, %r82;
	or.b32  	%r86, %r85, %r16;
	selp.b32 	%r87, %r86, %r84, %p17;
	shl.b32 	%r88, %r87, 1;
	mul.wide.u32 	%rd21, %r88, 8;
	add.s64 	%rd22, %rd1, %rd21;
	st.global.f64 	[%rd22+8], %fd54;
	st.global.f64 	[%rd18+8], %fd49;
	st.global.f64 	[%rd20+8], %fd52;
$L__BB2_13:
	ret;

}
	// .globl	_Z8rotate_zPdjddj
.visible .entry _Z8rotate_zPdjddj(
	.param .u64 .ptr .align 1 _Z8rotate_zPdjddj_param_0,
	.param .u32 _Z8rotate_zPdjddj_param_1,
	.param .f64 _Z8rotate_zPdjddj_param_2,
	.param .f64 _Z8rotate_zPdjddj_param_3,
	.param .u32 _Z8rotate_zPdjddj_param_4
)
{
	.reg .pred 	%p<12>;
	.reg .b32 	%r<32>;
	.reg .b64 	%rd<7>;
	.reg .b64 	%fd<17>;

	ld.param.u64 	%rd2, [_Z8rotate_zPdjddj_param_0];
	ld.param.u32 	%r3, [_Z8rotate_zPdjddj_param_1];
	ld.param.f64 	%fd1, [_Z8rotate_zPdjddj_param_2];
	ld.param.f64 	%fd2, [_Z8rotate_zPdjddj_param_3];
	ld.param.u32 	%r4, [_Z8rotate_zPdjddj_param_4];
	cvta.to.global.u64 	%rd1, %rd2;
	mov.u32 	%r5, %ctaid.x;
	mov.u32 	%r6, %ntid.x;
	mov.u32 	%r7, %tid.x;
	mad.lo.s32 	%r1, %r5, %r6, %r7;
	mov.u32 	%r8, %ctaid.y;
	mov.u32 	%r9, %ntid.y;
	mov.u32 	%r10, %tid.y;
	mad.lo.s32 	%r2, %r8, %r9, %r10;
	mov.b32 	%r11, 1;
	shl.b32 	%r12, %r11, %r4;
	max.s32 	%r13, %r1, %r2;
	setp.ge.s32 	%p1, %r13, %r12;
	setp.gt.s32 	%p2, %r2, %r1;
	or.pred  	%p3, %p2, %p1;
	@%p3 bra 	$L__BB3_5;
	and.b32  	%r14, %r3, %r1;
	setp.eq.s32 	%p4, %r14, 0;
	not.b32 	%r15, %r2;
	and.b32  	%r16, %r3, %r15;
	setp.eq.s32 	%p5, %r16, 0;
	or.pred  	%p6, %p4, %p5;
	@%p6 bra 	$L__BB3_3;
	setp.gt.u32 	%p7, %r1, %r2;
	shl.b32 	%r17, %r1, %r4;
	or.b32  	%r18, %r17, %r2;
	shl.b32 	%r19, %r2, %r4;
	or.b32  	%r20, %r19, %r1;
	selp.b32 	%r21, %r20, %r18, %p7;
	shl.b32 	%r22, %r21, 1;
	mul.wide.s32 	%rd3, %r22, 8;
	add.s64 	%rd4, %rd1, %rd3;
	ld.global.f64 	%fd3, [%rd4];
	ld.global.f64 	%fd4, [%rd4+8];
	mul.f64 	%fd5, %fd2, %fd4;
	fma.rn.f64 	%fd6, %fd1, %fd3, %fd5;
	mul.f64 	%fd7, %fd1, %fd4;
	mul.f64 	%fd8, %fd2, %fd3;
	sub.f64 	%fd9, %fd7, %fd8;
	st.global.f64 	[%rd4], %fd6;
	st.global.f64 	[%rd4+8], %fd9;
$L__BB3_3:
	not.b32 	%r23, %r1;
	and.b32  	%r24, %r3, %r23;
	setp.eq.s32 	%p8, %r24, 0;
	and.b32  	%r25, %r3, %r2;
	setp.eq.s32 	%p9, %r25, 0;
	or.pred  	%p10, %p8, %p9;
	@%p10 bra 	$L__BB3_5;
	setp.gt.u32 	%p11, %r1, %r2;
	shl.b32 	%r26, %r1, %r4;
	or.b32  	%r27, %r26, %r2;
	shl.b32 	%r28, %r2, %r4;
	or.b32  	%r29, %r28, %r1;
	selp.b32 	%r30, %r29, %r27, %p11;
	shl.b32 	%r31, %r30, 1;
	mul.wide.s32 	%rd5, %r31, 8;
	add.s64 	%rd6, %rd1, %rd5;
	ld.global.f64 	%fd10, [%rd6];
	ld.global.f64 	%fd11, [%rd6+8];
	mul.f64 	%fd12, %fd1, %fd10;
	mul.f64 	%fd13, %fd2, %fd11;
	sub.f64 	%fd14, %fd12, %fd13;
	mul.f64 	%fd15, %fd1, %fd11;
	fma.rn.f64 	%fd16, %fd2, %fd10, %fd15;
	st.global.f64 	[%rd6], %fd14;
	st.global.f64 	[%rd6+8], %fd16;
$L__BB3_5:
	ret;

}
	// .globl	_Z8rotate_xPdjddj
.visible .entry _Z8rotate_xPdjddj(
	.param .u64 .ptr .align 1 _Z8rotate_xPdjddj_param_0,
	.param .u32 _Z8rotate_xPdjddj_param_1,
	.param .f64 _Z8rotate_xPdjddj_param_2,
	.param .f64 _Z8rotate_xPdjddj_param_3,
	.param .u32 _Z8rotate_xPdjddj_param_4
)
{
	.reg .pred 	%p<22>;
	.reg .b32 	%r<92>;
	.reg .b64 	%rd<23>;
	.reg .b64 	%fd<57>;

	ld.param.u64 	%rd4, [_Z8rotate_xPdjddj_param_0];
	ld.param.u32 	%r16, [_Z8rotate_xPdjddj_param_1];
	ld.param.f64 	%fd4, [_Z8rotate_xPdjddj_param_3];
	ld.param.u32 	%r17, [_Z8rotate_xPdjddj_param_4];
	cvta.to.global.u64 	%rd1, %rd4;
	mov.u32 	%r18, %ctaid.x;
	mov.u32 	%r19, %ntid.x;
	mov.u32 	%r20, %tid.x;
	mad.lo.s32 	%r1, %r18, %r19, %r20;
	mov.u32 	%r21, %ctaid.y;
	mov.u32 	%r22, %ntid.y;
	mov.u32 	%r23, %tid.y;
	mad.lo.s32 	%r24, %r21, %r22, %r23;
	mov.b32 	%r25, 1;
	shl.b32 	%r26, %r25, %r17;
	setp.ge.s32 	%p1, %r1, %r26;
	setp.ge.u32 	%p2, %r24, %r26;
	or.pred  	%p3, %p1, %p2;
	@%p3 bra 	$L__BB4_13;
	and.b32  	%r28, %r16, %r1;
	setp.eq.s32 	%p4, %r28, 0;
	not.b32 	%r29, %r24;
	and.b32  	%r30, %r16, %r29;
	setp.eq.s32 	%p5, %r30, 0;
	or.pred  	%p6, %p4, %p5;
	mov.u32 	%r90, %r1;
	@%p6 bra 	$L__BB4_7;
	not.b32 	%r31, %r16;
	and.b32  	%r90, %r1, %r31;
	setp.gt.s32 	%p7, %r90, %r24;
	@%p7 bra 	$L__BB4_7;
	shl.b32 	%r4, %r90, %r17;
	or.b32  	%r32, %r4, %r24;
	shl.b32 	%r33, %r32, 1;
	mul.wide.s32 	%rd5, %r33, 8;
	add.s64 	%rd2, %rd1, %rd5;
	ld.global.f64 	%fd1, [%rd2];
	or.b32  	%r5, %r16, %r1;
	setp.gt.u32 	%p8, %r5, %r24;
	@%p8 bra 	$L__BB4_5;
	shl.b32 	%r34, %r5, %r17;
	or.b32  	%r89, %r34, %r24;
	bra.uni 	$L__BB4_6;
$L__BB4_5:
	shl.b32 	%r35, %r24, %r17;
	or.b32  	%r36, %r1, %r35;
	or.b32  	%r89, %r36, %r16;
$L__BB4_6:
	ld.param.f64 	%fd55, [_Z8rotate_xPdjddj_param_2];
	setp.gt.u32 	%p9, %r5, %r24;
	shl.b32 	%r37, %r89, 1;
	mul.wide.u32 	%rd6, %r37, 8;
	add.s64 	%rd7, %rd1, %rd6;
	ld.global.f64 	%fd5, [%rd7+8];
	or.b32  	%r38, %r16, %r24;
	setp.gt.u32 	%p10, %r90, %r38;
	or.b32  	%r39, %r38, %r4;
	shl.b32 	%r40, %r38, %r17;
	or.b32  	%r41, %r40, %r90;
	selp.b32 	%r42, %r41, %r39, %p10;
	shl.b32 	%r43, %r42, 1;
	mul.wide.u32 	%rd8, %r43, 8;
	add.s64 	%rd9, %rd1, %rd8;
	ld.global.f64 	%fd6, [%rd9+8];
	setp.gt.u32 	%p11, %r5, %r38;
	selp.b32 	%r44, %r1, %r24, %p11;
	min.u32 	%r45, %r5, %r38;
	shl.b32 	%r46, %r45, %r17;
	or.b32  	%r47, %r44, %r46;
	or.b32  	%r48, %r47, %r16;
	shl.b32 	%r49, %r48, 1;
	mul.wide.u32 	%rd10, %r49, 8;
	add.s64 	%rd11, %rd1, %rd10;
	ld.global.f64 	%fd7, [%rd11];
	setp.ge.u32 	%p12, %r16, %r24;
	selp.u32 	%r50, 1, 0, %p12;
	or.b32  	%r51, %r90, %r50;
	setp.eq.s32 	%p13, %r51, 0;
	neg.f64 	%fd8, %fd5;
	selp.f64 	%fd9, %fd5, %fd8, %p13;
	mul.f64 	%fd10, %fd55, %fd55;
	mul.f64 	%fd11, %fd55, %fd4;
	sub.f64 	%fd12, %fd9, %fd6;
	mul.f64 	%fd13, %fd11, %fd12;
	fma.rn.f64 	%fd14, %fd10, %fd1, %fd13;
	mul.f64 	%fd15, %fd4, %fd4;
	fma.rn.f64 	%fd16, %fd15, %fd7, %fd14;
	sub.f64 	%fd17, %fd7, %fd1;
	mul.f64 	%fd18, %fd11, %fd17;
	fma.rn.f64 	%fd19, %fd15, %fd6, %fd18;
	fma.rn.f64 	%fd20, %fd10, %fd9, %fd19;
	sub.f64 	%fd21, %fd1, %fd7;
	mul.f64 	%fd22, %fd11, %fd21;
	fma.rn.f64 	%fd23, %fd15, %fd9, %fd22;
	fma.rn.f64 	%fd24, %fd10, %fd6, %fd23;
	sub.f64 	%fd25, %fd6, %fd9;
	mul.f64 	%fd26, %fd11, %fd25;
	fma.rn.f64 	%fd27, %fd10, %fd7, %fd26;
	fma.rn.f64 	%fd28, %fd15, %fd1, %fd27;
	neg.f64 	%fd29, %fd20;
	selp.f64 	%fd30, %fd20, %fd29, %p13;
	shl.b32 	%r52, %r24, %r17;
	st.global.f64 	[%rd2], %fd16;
	shl.b32 	%r53, %r5, %r17;
	or.b32  	%r54, %r53, %r24;
	or.b32  	%r55, %r1, %r52;
	or.b32  	%r56, %r55, %r16;
	selp.b32 	%r57, %r56, %r54, %p9;
	shl.b32 	%r58, %r57, 1;
	mul.wide.u32 	%rd12, %r58, 8;
	add.s64 	%rd13, %rd1, %rd12;
	st.global.f64 	[%rd13+8], %fd30;
	st.global.f64 	[%rd9+8], %fd24;
	st.global.f64 	[%rd11], %fd28;
$L__BB4_7:
	not.b32 	%r59, %r90;
	and.b32  	%r60, %r16, %r59;
	setp.eq.s32 	%p14, %r60, 0;
	and.b32  	%r61, %r16, %r24;
	setp.eq.s32 	%p15, %r61, 0;
	or.pred  	%p16, %p14, %p15;
	@%p16 bra 	$L__BB4_13;
	not.b32 	%r62, %r16;
	and.b32  	%r10, %r24, %r62;
	setp.gt.s32 	%p17, %r10, %r90;
	@%p17 bra 	$L__BB4_13;
	shl.b32 	%r11, %r10, %r17;
	or.b32  	%r63, %r90, %r11;
	shl.b32 	%r64, %r63, 1;
	mul.wide.s32 	%rd14, %r64, 8;
	add.s64 	%rd3, %rd1, %rd14;
	ld.global.f64 	%fd2, [%rd3+8];
	or.b32  	%r12, %r16, %r24;
	setp.gt.u32 	%p18, %r12, %r90;
	@%p18 bra 	$L__BB4_11;
	shl.b32 	%r65, %r12, %r17;
	or.b32  	%r91, %r90, %r65;
	bra.uni 	$L__BB4_12;
$L__BB4_11:
	shl.b32 	%r66, %r90, %r17;
	or.b32  	%r67, %r24, %r66;
	or.b32  	%r91, %r67, %r16;
$L__BB4_12:
	ld.param.f64 	%fd56, [_Z8rotate_xPdjddj_param_2];
	setp.gt.u32 	%p19, %r12, %r90;
	shl.b32 	%r68, %r91, 1;
	mul.wide.u32 	%rd15, %r68, 8;
	add.s64 	%rd16, %rd1, %rd15;
	ld.global.f64 	%fd31, [%rd16];
	or.b32  	%r69, %r90, %r16;
	setp.gt.u32 	%p20, %r10, %r69;
	or.b32  	%r70, %r11, %r16;
	or.b32  	%r71, %r70, %r90;
	shl.b32 	%r72, %r69, %r17;
	or.b32  	%r73, %r72, %r10;
	selp.b32 	%r74, %r73, %r71, %p20;
	shl.b32 	%r75, %r74, 1;
	mul.wide.u32 	%rd17, %r75, 8;
	add.s64 	%rd18, %rd1, %rd17;
	ld.global.f64 	%fd32, [%rd18];
	setp.gt.u32 	%p21, %r12, %r69;
	selp.b32 	%r76, %r24, %r90, %p21;
	min.u32 	%r77, %r12, %r69;
	shl.b32 	%r78, %r77, %r17;
	or.b32  	%r79, %r76, %r78;
	or.b32  	%r80, %r79, %r16;
	shl.b32 	%r81, %r80, 1;
	mul.wide.u32 	%rd19, %r81, 8;
	add.s64 	%rd20, %rd1, %rd19;
	ld.global.f64 	%fd33, [%rd20+8];
	mul.f64 	%fd34, %fd56, %fd56;
	mul.f64 	%fd35, %fd34, %fd2;
	mul.f64 	%fd36, %fd56, %fd4;
	sub.f64 	%fd37, %fd31, %fd32;
	mul.f64 	%fd38, %fd36, %fd37;
	sub.f64 	%fd39, %fd35, %fd38;
	mul.f64 	%fd40, %fd4, %fd4;
	fma.rn.f64 	%fd41, %fd40, %fd33, %fd39;
	sub.f64 	%fd42, %fd2, %fd33;
	mul.f64 	%fd43, %fd36, %fd42;
	fma.rn.f64 	%fd44, %fd40, %fd32, %fd43;
	fma.rn.f64 	%fd45, %fd34, %fd31, %fd44;
	sub.f64 	%fd46, %fd33, %fd2;
	mul.f64 	%fd47, %fd36, %fd46;
	fma.rn.f64 	%fd48, %fd40, %fd31, %fd47;
	fma.rn.f64 	%fd49, %fd34, %fd32, %fd48;
	mul.f64 	%fd50, %fd34, %fd33;
	sub.f64 	%fd51, %fd32, %fd31;
	mul.f64 	%fd52, %fd36, %fd51;
	sub.f64 	%fd53, %fd50, %fd52;
	fma.rn.f64 	%fd54, %fd40, %fd2, %fd53;
	shl.b32 	%r82, %r90, %r17;
	st.global.f64 	[%rd3+8], %fd41;
	shl.b32 	%r83, %r12, %r17;
	or.b32  	%r84, %r90, %r83;
	or.b32  	%r85, %r24, %r82;
	or.b32  	%r86, %r85, %r16;
	selp.b32 	%r87, %r86, %r84, %p19;
	shl.b32 	%r88, %r87, 1;
	mul.wide.u32 	%rd21, %r88, 8;
	add.s64 	%rd22, %rd1, %rd21;
	st.global.f64 	[%rd22], %fd45;
	st.global.f64 	[%rd18], %fd49;
	st.global.f64 	[%rd20+8], %fd54;
$L__BB4_13:
	ret;

}
	// .globl	_Z8hadamardPdjdj
.visible .entry _Z8hadamardPdjdj(
	.param .u64 .ptr .align 1 _Z8hadamardPdjdj_param_0,
	.param .u32 _Z8hadamardPdjdj_param_1,
	.param .f64 _Z8hadamardPdjdj_param_2,
	.param .u32 _Z8hadamardPdjdj_param_3
)
{
	.reg .pred 	%p<20>;
	.reg .b32 	%r<90>;
	.reg .b64 	%rd<23>;
	.reg .b64 	%fd<38>;

	ld.param.u64 	%rd4, [_Z8hadamardPdjdj_param_0];
	ld.param.u32 	%r16, [_Z8hadamardPdjdj_param_1];
	ld.param.f64 	%fd3, [_Z8hadamardPdjdj_param_2];
	ld.param.u32 	%r17, [_Z8hadamardPdjdj_param_3];
	cvta.to.global.u64 	%rd1, %rd4;
	mov.u32 	%r18, %ctaid.x;
	mov.u32 	%r19, %ntid.x;
	mov.u32 	%r20, %tid.x;
	mad.lo.s32 	%r1, %r18, %r19, %r20;
	mov.u32 	%r21, %ctaid.y;
	mov.u32 	%r22, %ntid.y;
	mov.u32 	%r23, %tid.y;
	mad.lo.s32 	%r24, %r21, %r22, %r23;
	mov.b32 	%r25, 1;
	shl.b32 	%r26, %r25, %r17;
	setp.ge.s32 	%p1, %r1, %r26;
	setp.ge.u32 	%p2, %r24, %r26;
	or.pred  	%p3, %p1, %p2;
	@%p3 bra 	$L__BB5_13;
	and.b32  	%r28, %r16, %r1;
	setp.eq.s32 	%p4, %r28, 0;
	not.b32 	%r29, %r24;
	and.b32  	%r30, %r16, %r29;
	setp.eq.s32 	%p5, %r30, 0;
	or.pred  	%p6, %p4, %p5;
	mov.u32 	%r88, %r1;
	@%p6 bra 	$L__BB5_7;
	not.b32 	%r31, %r16;
	and.b32  	%r88, %r1, %r31;
	setp.gt.s32 	%p7, %r88, %r24;
	@%p7 bra 	$L__BB5_7;
	shl.b32 	%r4, %r88, %r17;
	or.b32  	%r32, %r4, %r24;
	shl.b32 	%r33, %r32, 1;
	mul.wide.s32 	%rd5, %r33, 8;
	add.s64 	%rd2, %rd1, %rd5;
	ld.global.f64 	%fd1, [%rd2];
	or.b32  	%r5, %r16, %r1;
	setp.gt.u32 	%p8, %r5, %r24;
	@%p8 bra 	$L__BB5_5;
	shl.b32 	%r34, %r5, %r17;
	or.b32  	%r87, %r34, %r24;
	bra.uni 	$L__BB5_6;
$L__BB5_5:
	shl.b32 	%r35, %r24, %r17;
	or.b32  	%r36, %r1, %r35;
	or.b32  	%r87, %r36, %r16;
$L__BB5_6:
	setp.gt.u32 	%p9, %r5, %r24;
	shl.b32 	%r37, %r87, 1;
	mul.wide.u32 	%rd6, %r37, 8;
	add.s64 	%rd7, %rd1, %rd6;
	ld.global.f64 	%fd4, [%rd7];
	or.b32  	%r38, %r16, %r24;
	setp.gt.u32 	%p10, %r88, %r38;
	or.b32  	%r39, %r38, %r4;
	shl.b32 	%r40, %r38, %r17;
	or.b32  	%r41, %r40, %r88;
	selp.b32 	%r42, %r41, %r39, %p10;
	shl.b32 	%r43, %r42, 1;
	mul.wide.u32 	%rd8, %r43, 8;
	add.s64 	%rd9, %rd1, %rd8;
	ld.global.f64 	%fd5, [%rd9];
	setp.gt.u32 	%p11, %r5, %r38;
	selp.b32 	%r44, %r1, %r24, %p11;
	min.u32 	%r45, %r5, %r38;
	shl.b32 	%r46, %r45, %r17;
	or.b32  	%r47, %r44, %r46;
	or.b32  	%r48, %r47, %r16;
	shl.b32 	%r49, %r48, 1;
	mul.wide.u32 	%rd10, %r49, 8;
	add.s64 	%rd11, %rd1, %rd10;
	ld.global.f64 	%fd6, [%rd11];
	add.f64 	%fd7, %fd1, %fd4;
	add.f64 	%fd8, %fd7, %fd5;
	add.f64 	%fd9, %fd8, %fd6;
	sub.f64 	%fd10, %fd1, %fd4;
	add.f64 	%fd11, %fd10, %fd5;
	sub.f64 	%fd12, %fd11, %fd6;
	sub.f64 	%fd13, %fd7, %fd5;
	sub.f64 	%fd14, %fd13, %fd6;
	sub.f64 	%fd15, %fd10, %fd5;
	add.f64 	%fd16, %fd15, %fd6;
	mul.f64 	%fd17, %fd3, %fd9;
	shl.b32 	%r50, %r24, %r17;
	st.global.f64 	[%rd2], %fd17;
	mul.f64 	%fd18, %fd3, %fd12;
	shl.b32 	%r51, %r5, %r17;
	or.b32  	%r52, %r51, %r24;
	or.b32  	%r53, %r1, %r50;
	or.b32  	%r54, %r53, %r16;
	selp.b32 	%r55, %r54, %r52, %p9;
	shl.b32 	%r56, %r55, 1;
	mul.wide.u32 	%rd12, %r56, 8;
	add.s64 	%rd13, %rd1, %rd12;
	st.global.f64 	[%rd13], %fd18;
	mul.f64 	%fd19, %fd3, %fd14;
	st.global.f64 	[%rd9], %fd19;
	mul.f64 	%fd20, %fd3, %fd16;
	st.global.f64 	[%rd11], %fd20;
$L__BB5_7:
	not.b32 	%r57, %r88;
	and.b32  	%r58, %r16, %r57;
	setp.eq.s32 	%p12, %r58, 0;
	and.b32  	%r59, %r16, %r24;
	setp.eq.s32 	%p13, %r59, 0;
	or.pred  	%p14, %p12, %p13;
	@%p14 bra 	$L__BB5_13;
	not.b32 	%r60, %r16;
	and.b32  	%r10, %r24, %r60;
	setp.gt.s32 	%p15, %r10, %r88;
	@%p15 bra 	$L__BB5_13;
	shl.b32 	%r11, %r10, %r17;
	or.b32  	%r61, %r88, %r11;
	shl.b32 	%r62, %r61, 1;
	mul.wide.s32 	%rd14, %r62, 8;
	add.s64 	%rd3, %rd1, %rd14;
	ld.global.f64 	%fd2, [%rd3+8];
	or.b32  	%r12, %r16, %r24;
	setp.gt.u32 	%p16, %r12, %r88;
	@%p16 bra 	$L__BB5_11;
	shl.b32 	%r63, %r12, %r17;
	or.b32  	%r89, %r88, %r63;
	bra.uni 	$L__BB5_12;
$L__BB5_11:
	shl.b32 	%r64, %r88, %r17;
	or.b32  	%r65, %r24, %r64;
	or.b32  	%r89, %r65, %r16;
$L__BB5_12:
	setp.gt.u32 	%p17, %r12, %r88;
	shl.b32 	%r66, %r89, 1;
	mul.wide.u32 	%rd15, %r66, 8;
	add.s64 	%rd16, %rd1, %rd15;
	ld.global.f64 	%fd21, [%rd16+8];
	or.b32  	%r67, %r88, %r16;
	setp.gt.u32 	%p18, %r10, %r67;
	or.b32  	%r68, %r11, %r16;
	or.b32  	%r69, %r68, %r88;
	shl.b32 	%r70, %r67, %r17;
	or.b32  	%r71, %r70, %r10;
	selp.b32 	%r72, %r71, %r69, %p18;
	shl.b32 	%r73, %r72, 1;
	mul.wide.u32 	%rd17, %r73, 8;
	add.s64 	%rd18, %rd1, %rd17;
	ld.global.f64 	%fd22, [%rd18+8];
	setp.gt.u32 	%p19, %r12, %r67;
	selp.b32 	%r74, %r24, %r88, %p19;
	min.u32 	%r75, %r12, %r67;
	shl.b32 	%r76, %r75, %r17;
	or.b32  	%r77, %r74, %r76;
	or.b32  	%r78, %r77, %r16;
	shl.b32 	%r79, %r78, 1;
	mul.wide.u32 	%rd19, %r79, 8;
	add.s64 	%rd20, %rd1, %rd19;
	ld.global.f64 	%fd23, [%rd20+8];
	add.f64 	%fd24, %fd2, %fd21;
	add.f64 	%fd25, %fd24, %fd22;
	add.f64 	%fd26, %fd25, %fd23;
	sub.f64 	%fd27, %fd2, %fd21;
	add.f64 	%fd28, %fd27, %fd22;
	sub.f64 	%fd29, %fd28, %fd23;
	sub.f64 	%fd30, %fd24, %fd22;
	sub.f64 	%fd31, %fd30, %fd23;
	sub.f64 	%fd32, %fd27, %fd22;
	add.f64 	%fd33, %fd32, %fd23;
	mul.f64 	%fd34, %fd3, %fd26;
	shl.b32 	%r80, %r88, %r17;
	st.global.f64 	[%rd3+8], %fd34;
	mul.f64 	%fd35, %fd3, %fd29;
	shl.b32 	%r81, %r12, %r17;
	or.b32  	%r82, %r88, %r81;
	or.b32  	%r83, %r24, %r80;
	or.b32  	%r84, %r83, %r16;
	selp.b32 	%r85, %r84, %r82, %p17;
	shl.b32 	%r86, %r85, 1;
	mul.wide.u32 	%rd21, %r86, 8;
	add.s64 	%rd22, %rd1, %rd21;
	st.global.f64 	[%rd22+8], %fd35;
	mul.f64 	%fd36, %fd3, %fd31;
	st.global.f64 	[%rd18+8], %fd36;
	mul.f64 	%fd37, %fd3, %fd33;
	st.global.f64 	[%rd20+8], %fd37;
$L__BB5_13:
	ret;

}
	// .globl	_Z14amp_ph_dampingPdjdddj
.visible .entry _Z14amp_ph_dampingPdjdddj(
	.param .u64 .ptr .align 1 _Z14amp_ph_dampingPdjdddj_param_0,
	.param .u32 _Z14amp_ph_dampingPdjdddj_param_1,
	.param .f64 _Z14amp_ph_dampingPdjdddj_param_2,
	.param .f64 _Z14amp_ph_dampingPdjdddj_param_3,
	.param .f64 _Z14amp_ph_dampingPdjdddj_param_4,
	.param .u32 _Z14amp_ph_dampingPdjdddj_param_5
)
{
	.reg .pred 	%p<9>;
	.reg .b32 	%r<37>;
	.reg .b64 	%rd<7>;
	.reg .b64 	%fd<13>;

	ld.param.u64 	%rd3, [_Z14amp_ph_dampingPdjdddj_param_0];
	ld.param.u32 	%r4, [_Z14amp_ph_dampingPdjdddj_param_1];
	ld.param.f64 	%fd5, [_Z14amp_ph_dampingPdjdddj_param_2];
	ld.param.f64 	%fd6, [_Z14amp_ph_dampingPdjdddj_param_3];
	ld.param.f64 	%fd7, [_Z14amp_ph_dampingPdjdddj_param_4];
	ld.param.u32 	%r5, [_Z14amp_ph_dampingPdjdddj_param_5];
	cvta.to.global.u64 	%rd1, %rd3;
	mov.u32 	%r6, %ctaid.x;
	mov.u32 	%r7, %ntid.x;
	mov.u32 	%r8, %tid.x;
	mad.lo.s32 	%r1, %r6, %r7, %r8;
	mov.u32 	%r9, %ctaid.y;
	mov.u32 	%r10, %ntid.y;
	mov.u32 	%r11, %tid.y;
	mad.lo.s32 	%r12, %r9, %r10, %r11;
	mov.b32 	%r13, 1;
	shl.b32 	%r14, %r13, %r5;
	setp.ge.s32 	%p1, %r1, %r14;
	setp.ge.u32 	%p2, %r12, %r14;
	or.pred  	%p3, %p1, %p2;
	@%p3 bra 	$L__BB6_6;
	setp.lt.s32 	%p4, %r1, %r12;
	selp.u32 	%r3, 1, 0, %p4;
	setp.gt.s32 	%p5, %r1, %r12;
	shl.b32 	%r16, %r1, %r5;
	or.b32  	%r17, %r16, %r12;
	shl.b32 	%r18, %r12, %r5;
	or.b32  	%r19, %r18, %r1;
	selp.b32 	%r20, %r19, %r17, %p5;
	shl.b32 	%r21, %r20, 1;
	or.b32  	%r22, %r21, %r3;
	mul.wide.s32 	%rd4, %r22, 8;
	add.s64 	%rd2, %rd1, %rd4;
	ld.global.f64 	%fd1, [%rd2];
	and.b32  	%r23, %r1, %r12;
	and.b32  	%r24, %r23, %r4;
	setp.eq.s32 	%p6, %r24, 0;
	@%p6 bra 	$L__BB6_3;
	mul.f64 	%fd8, %fd5, %fd1;
	xor.b32  	%r25, %r4, %r1;
	xor.b32  	%r26, %r4, %r12;
	setp.gt.u32 	%p7, %r25, %r26;
	shl.b32 	%r27, %r25, %r5;
	or.b32  	%r28, %r27, %r26;
	shl.b32 	%r29, %r26, %r5;
	or.b32  	%r30, %r29, %r25;
	selp.b32 	%r31, %r30, %r28, %p7;
	shl.b32 	%r32, %r31, 1;
	or.b32  	%r33, %r32, %r3;
	mul.wide.u32 	%rd5, %r33, 8;
	add.s64 	%rd6, %rd1, %rd5;
	ld.global.f64 	%fd9, [%rd6];
	add.f64 	%fd10, %fd8, %fd9;
	st.global.f64 	[%rd6], %fd10;
	sub.f64 	%fd12, %fd1, %fd8;
	bra.uni 	$L__BB6_5;
$L__BB6_3:
	or.b32  	%r34, %r1, %r12;
	not.b32 	%r35, %r34;
	and.b32  	%r36, %r4, %r35;
	setp.ne.s32 	%p8, %r36, 0;
	@%p8 bra 	$L__BB6_6;
	mul.f64 	%fd11, %fd6, %fd7;
	mul.f64 	%fd12, %fd11, %fd1;
$L__BB6_5:
	st.global.f64 	[%rd2], %fd12;
$L__BB6_6:
	ret;

}
	// .globl	_Z9dm_reducePdjS_S_ddj
.visible .entry _Z9dm_reducePdjS_S_ddj(
	.param .u64 .ptr .align 1 _Z9dm_reducePdjS_S_ddj_param_0,
	.param .u32 _Z9dm_reducePdjS_S_ddj_param_1,
	.param .u64 .ptr .align 1 _Z9dm_reducePdjS_S_ddj_param_2,
	.param .u64 .ptr .align 1 _Z9dm_reducePdjS_S_ddj_param_3,
	.param .f64 _Z9dm_reducePdjS_S_ddj_param_4,
	.param .f64 _Z9dm_reducePdjS_S_ddj_param_5,
	.param .u32 _Z9dm_reducePdjS_S_ddj_param_6
)
{
	.reg .pred 	%p<10>;
	.reg .b32 	%r<63>;
	.reg .b64 	%rd<15>;
	.reg .b64 	%fd<7>;

	ld.param.u64 	%rd4, [_Z9dm_reducePdjS_S_ddj_param_0];
	ld.param.u32 	%r8, [_Z9dm_reducePdjS_S_ddj_param_1];
	ld.param.u64 	%rd2, [_Z9dm_reducePdjS_S_ddj_param_2];
	ld.param.u64 	%rd3, [_Z9dm_reducePdjS_S_ddj_param_3];
	ld.param.f64 	%fd1, [_Z9dm_reducePdjS_S_ddj_param_4];
	ld.param.f64 	%fd2, [_Z9dm_reducePdjS_S_ddj_param_5];
	ld.param.u32 	%r9, [_Z9dm_reducePdjS_S_ddj_param_6];
	cvta.to.global.u64 	%rd1, %rd4;
	mov.u32 	%r10, %ctaid.x;
	mov.u32 	%r11, %ntid.x;
	mov.u32 	%r12, %tid.x;
	mad.lo.s32 	%r1, %r10, %r11, %r12;
	mov.u32 	%r13, %ctaid.y;
	mov.u32 	%r14, %ntid.y;
	mov.u32 	%r15, %tid.y;
	mad.lo.s32 	%r16, %r13, %r14, %r15;
	mov.b32 	%r17, 1;
	shl.b32 	%r18, %r17, %r9;
	setp.ge.s32 	%p1, %r1, %r18;
	setp.ge.u32 	%p2, %r16, %r18;
	or.pred  	%p3, %p1, %p2;
	@%p3 bra 	$L__BB7_6;
	setp.lt.s32 	%p4, %r1, %r16;
	selp.u32 	%r3, 1, 0, %p4;
	mov.b32 	%r20, 1;
	shl.b32 	%r4, %r20, %r8;
	and.b32  	%r21, %r1, %r16;
	and.b32  	%r5, %r21, %r4;
	setp.ne.s32 	%p5, %r5, 0;
	@%p5 bra 	$L__BB7_3;
	or.b32  	%r22, %r1, %r16;
	and.b32  	%r23, %r4, %r22;
	setp.ne.s32 	%p6, %r23, 0;
	@%p6 bra 	$L__BB7_6;
$L__BB7_3:
	setp.ne.s32 	%p7, %r5, 0;
	mov.b32 	%r24, -1;
	shl.b32 	%r25, %r24, %r8;
	not.b32 	%r26, %r25;
	add.s32 	%r27, %r8, 1;
	shl.b32 	%r28, %r24, %r27;
	and.b32  	%r29, %r28, %r1;
	shr.u32 	%r30, %r29, 1;
	and.b32  	%r31, %r1, %r26;
	or.b32  	%r6, %r30, %r31;
	and.b32  	%r32, %r28, %r16;
	shr.u32 	%r33, %r32, 1;
	and.b32  	%r34, %r16, %r26;
	or.b32  	%r7, %r33, %r34;
	@%p7 bra 	$L__BB7_5;
	setp.gt.s32 	%p9, %r1, %r16;
	shl.b32 	%r49, %r1, %r9;
	or.b32  	%r50, %r49, %r16;
	shl.b32 	%r51, %r16, %r9;
	or.b32  	%r52, %r51, %r1;
	selp.b32 	%r53, %r52, %r50, %p9;
	shl.b32 	%r54, %r53, 1;
	or.b32  	%r55, %r54, %r3;
	mul.wide.s32 	%rd10, %r55, 8;
	add.s64 	%rd11, %rd1, %rd10;
	ld.global.f64 	%fd5, [%rd11];
	mul.f64 	%fd6, %fd1, %fd5;
	max.u32 	%r56, %r6, %r7;
	min.u32 	%r57, %r6, %r7;
	add.s32 	%r58, %r9, -1;
	shl.b32 	%r59, %r57, %r58;
	or.b32  	%r60, %r59, %r56;
	shl.b32 	%r61, %r60, 1;
	or.b32  	%r62, %r61, %r3;
	cvta.to.global.u64 	%rd12, %rd2;
	mul.wide.u32 	%rd13, %r62, 8;
	add.s64 	%rd14, %rd12, %rd13;
	st.global.f64 	[%rd14], %fd6;
	bra.uni 	$L__BB7_6;
$L__BB7_5:
	setp.gt.s32 	%p8, %r1, %r16;
	shl.b32 	%r35, %r1, %r9;
	or.b32  	%r36, %r35, %r16;
	shl.b32 	%r37, %r16, %r9;
	or.b32  	%r38, %r37, %r1;
	selp.b32 	%r39, %r38, %r36, %p8;
	shl.b32 	%r40, %r39, 1;
	or.b32  	%r41, %r40, %r3;
	mul.wide.s32 	%rd5, %r41, 8;
	add.s64 	%rd6, %rd1, %rd5;
	ld.global.f64 	%fd3, [%rd6];
	mul.f64 	%fd4, %fd2, %fd3;
	max.u32 	%r42, %r6, %r7;
	min.u32 	%r43, %r6, %r7;
	add.s32 	%r44, %r9, -1;
	shl.b32 	%r45, %r43, %r44;
	or.b32  	%r46, %r45, %r42;
	shl.b32 	%r47, %r46, 1;
	or.b32  	%r48, %r47, %r3;
	cvta.to.global.u64 	%rd7, %rd3;
	mul.wide.u32 	%rd8, %r48, 8;
	add.s64 	%rd9, %rd7, %rd8;
	st.global.f64 	[%rd9], %fd4;
$L__BB7_6:
	ret;

}
	// .globl	_Z8get_diagPdS_j
.visible .entry _Z8get_diagPdS_j(
	.param .u64 .ptr .align 1 _Z8get_diagPdS_j_param_0,
	.param .u64 .ptr .align 1 _Z8get_diagPdS_j_param_1,
	.param .u32 _Z8get_diagPdS_j_param_2
)
{
	.reg .pred 	%p<2>;
	.reg .b32 	%r<11>;
	.reg .b64 	%rd<9>;
	.reg .b64 	%fd<2>;

	ld.param.u64 	%rd1, [_Z8get_diagPdS_j_param_0];
	ld.param.u64 	%rd2, [_Z8get_diagPdS_j_param_1];
	ld.param.u32 	%r2, [_Z8get_diagPdS_j_param_2];
	mov.u32 	%r3, %ctaid.x;
	mov.u32 	%r4, %ntid.x;
	mov.u32 	%r5, %tid.x;
	mad.lo.s32 	%r1, %r3, %r4, %r5;
	mov.b32 	%r6, 1;
	shl.b32 	%r7, %r6, %r2;
	setp.ge.s32 	%p1, %r1, %r7;
	@%p1 bra 	$L__BB8_2;
	cvta.to.global.u64 	%rd3, %rd1;
	cvta.to.global.u64 	%rd4, %rd2;
	shl.b32 	%r8, %r1, %r2;
	or.b32  	%r9, %r8, %r1;
	shl.b32 	%r10, %r9, 1;
	mul.wide.s32 	%rd5, %r10, 8;
	add.s64 	%rd6, %rd3, %rd5;
	ld.global.f64 	%fd1, [%rd6];
	mul.wide.s32 	%rd7, %r1, 8;
	add.s64 	%rd8, %rd4, %rd7;
	st.global.f64 	[%rd8], %fd1;
$L__BB8_2:
	ret;

}
	// .globl	_Z10dm_inflatePdjS_S_j
.visible .entry _Z10dm_inflatePdjS_S_j(
	.param .u64 .ptr .align 1 _Z10dm_inflatePdjS_S_j_param_0,
	.param .u32 _Z10dm_inflatePdjS_S_j_param_1,
	.param .u64 .ptr .align 1 _Z10dm_inflatePdjS_S_j_param_2,
	.param .u64 .ptr .align 1 _Z10dm_inflatePdjS_S_j_param_3,
	.param .u32 _Z10dm_inflatePdjS_S_j_param_4
)
{
	.reg .pred 	%p<8>;
	.reg .b32 	%r<53>;
	.reg .b64 	%rd<14>;
	.reg .b64 	%fd<3>;

	ld.param.u64 	%rd1, [_Z10dm_inflatePdjS_S_j_param_0];
	ld.param.u32 	%r4, [_Z10dm_inflatePdjS_S_j_param_1];
	ld.param.u64 	%rd2, [_Z10dm_inflatePdjS_S_j_param_2];
	ld.param.u64 	%rd3, [_Z10dm_inflatePdjS_S_j_param_3];
	ld.param.u32 	%r5, [_Z10dm_inflatePdjS_S_j_param_4];
	mov.u32 	%r6, %ctaid.x;
	mov.u32 	%r7, %ntid.x;
	mov.u32 	%r8, %tid.x;
	mad.lo.s32 	%r1, %r6, %r7, %r8;
	mov.u32 	%r9, %ctaid.y;
	mov.u32 	%r10, %ntid.y;
	mov.u32 	%r11, %tid.y;
	mad.lo.s32 	%r12, %r9, %r10, %r11;
	add.s32 	%r3, %r5, -1;
	mov.b32 	%r13, 1;
	shl.b32 	%r14, %r13, %r3;
	setp.ge.s32 	%p1, %r1, %r14;
	setp.ge.u32 	%p2, %r12, %r14;
	or.pred  	%p3, %p1, %p2;
	@%p3 bra 	$L__BB9_2;
	cvta.to.global.u64 	%rd4, %rd1;
	cvta.to.global.u64 	%rd5, %rd2;
	cvta.to.global.u64 	%rd6, %rd3;
	setp.lt.s32 	%p4, %r1, %r12;
	selp.u32 	%r16, 1, 0, %p4;
	mov.b32 	%r17, 1;
	shl.b32 	%r18, %r17, %r4;
	mov.b32 	%r19, -1;
	shl.b32 	%r20, %r19, %r4;
	not.b32 	%r21, %r20;
	and.b32  	%r22, %r20, %r1;
	shl.b32 	%r23, %r22, 1;
	and.b32  	%r24, %r1, %r21;
	or.b32  	%r25, %r23, %r24;
	and.b32  	%r26, %r20, %r12;
	shl.b32 	%r27, %r26, 1;
	and.b32  	%r28, %r12, %r21;
	or.b32  	%r29, %r27, %r28;
	setp.gt.s32 	%p5, %r1, %r12;
	shl.b32 	%r30, %r1, %r3;
	or.b32  	%r31, %r30, %r12;
	shl.b32 	%r32, %r12, %r3;
	or.b32  	%r33, %r32, %r1;
	selp.b32 	%r34, %r33, %r31, %p5;
	shl.b32 	%r35, %r34, 1;
	or.b32  	%r36, %r35, %r16;
	mul.wide.s32 	%rd7, %r36, 8;
	add.s64 	%rd8, %rd5, %rd7;
	ld.global.f64 	%fd1, [%rd8];
	setp.gt.u32 	%p6, %r25, %r29;
	shl.b32 	%r37, %r25, %r5;
	or.b32  	%r38, %r37, %r29;
	shl.b32 	%r39, %r29, %r5;
	or.b32  	%r40, %r39, %r25;
	selp.b32 	%r41, %r40, %r38, %p6;
	shl.b32 	%r42, %r41, 1;
	or.b32  	%r43, %r42, %r16;
	mul.wide.u32 	%rd9, %r43, 8;
	add.s64 	%rd10, %rd4, %rd9;
	st.global.f64 	[%rd10], %fd1;
	add.s64 	%rd11, %rd6, %rd7;
	ld.global.f64 	%fd2, [%rd11];
	or.b32  	%r44, %r25, %r18;
	or.b32  	%r45, %r29, %r18;
	setp.gt.u32 	%p7, %r44, %r45;
	selp.b32 	%r46, %r25, %r29, %p7;
	min.u32 	%r47, %r44, %r45;
	shl.b32 	%r48, %r47, %r5;
	or.b32  	%r49, %r46, %r48;
	or.b32  	%r50, %r49, %r18;
	shl.b32 	%r51, %r50, 1;
	or.b32  	%r52, %r51, %r16;
	mul.wide.u32 	%rd12, %r52, 8;
	add.s64 	%rd13, %rd4, %rd12;
	st.global.f64 	[%rd13], %fd2;
$L__BB9_2:
	ret;

}


// ===== COMPILED SASS (sm_100) =====

	.target	sm_100

	.elftype	@"ET_EXEC"


//--------------------- .note.nv.tkinfo           --------------------------
	.section	.note.nv.tkinfo,"",@"SHT_NOTE"
	.sectionflags	@"SHF_NOTE_NV_TKINFO"
	.tkinfo
        /*0018*/ 	.word	0x00000002
        /*0030*/ 	.string	""
        /*0030*/ 	.string	"ptxas"
        /*0030*/ 	.string	"Cuda compilation tools, release 13.0, V13.0.88"
        /*0030*/ 	.string	"Build cuda_13.0.r13.0/compiler.36424714_0"
        /*0030*/ 	.string	"-arch sm_100 -m 64 "



//--------------------- .note.nv.cuinfo           --------------------------
	.section	.note.nv.cuinfo,"",@"SHT_NOTE"
	.sectionflags	@"SHF_NOTE_NV_CUINFO"
        /*0018*/ 	.short	0x0002
        /*001a*/ 	.short	0x0064
        /*001c*/ 	.short	0x0082
	.zero		2


//--------------------- .nv.info                  --------------------------
	.section	.nv.info,"",@"SHT_CUDA_INFO"
	.align	4


	//----- nvinfo : EIATTR_REGCOUNT
	.align		4
        /*0000*/ 	.byte	0x04, 0x2f
        /*0002*/ 	.short	(.L_1 - .L_0)
	.align		4
.L_0:
        /*0004*/ 	.word	index@(_Z18bit_to_pauli_basisPdjj)
        /*0008*/ 	.word	0x0000000e


	//----- nvinfo : EIATTR_FRAME_SIZE
	.align		4
.L_1:
        /*000c*/ 	.byte	0x04, 0x11
        /*000e*/ 	.short	(.L_3 - .L_2)
	.align		4
.L_2:
        /*0010*/ 	.word	index@(_Z18bit_to_pauli_basisPdjj)
        /*0014*/ 	.word	0x00000000


	//----- nvinfo : EIATTR_REGCOUNT
	.align		4
.L_3:
        /*0018*/ 	.byte	0x04, 0x2f
        /*001a*/ 	.short	(.L_5 - .L_4)
	.align		4
.L_4:
        /*001c*/ 	.word	index@(_Z6cphasePdjj)
        /*0020*/ 	.word	0x00000008


	//----- nvinfo : EIATTR_FRAME_SIZE
	.align		4
.L_5:
        /*0024*/ 	.byte	0x04, 0x11
        /*0026*/ 	.short	(.L_7 - .L_6)
	.align		4
.L_6:
        /*0028*/ 	.word	index@(_Z6cphasePdjj)
        /*002c*/ 	.word	0x00000000


	//----- nvinfo : EIATTR_REGCOUNT
	.align		4
.L_7:
        /*0030*/ 	.byte	0x04, 0x2f
        /*0032*/ 	.short	(.L_9 - .L_8)
	.align		4
.L_8:
        /*0034*/ 	.word	index@(_Z8rotate_yPdjddj)
        /*0038*/ 	.word	0x00000020


	//----- nvinfo : EIATTR_FRAME_SIZE
	.align		4
.L_9:
        /*003c*/ 	.byte	0x04, 0x11
        /*003e*/ 	.short	(.L_11 - .L_10)
	.align		4
.L_10:
        /*0040*/ 	.word	index@(_Z8rotate_yPdjddj)
        /*0044*/ 	.word	0x00000000


	//----- nvinfo : EIATTR_REGCOUNT
	.align		4
.L_11:
        /*0048*/ 	.byte	0x04, 0x2f
        /*004a*/ 	.short	(.L_13 - .L_12)
	.align		4
.L_12:
        /*004c*/ 	.word	index@(_Z8rotate_zPdjddj)
        /*0050*/ 	.word	0x00000010


	//----- nvinfo : EIATTR_FRAME_SIZE
	.align		4
.L_13:
        /*0054*/ 	.byte	0x04, 0x11
        /*0056*/ 	.short	(.L_15 - .L_14)
	.align		4
.L_14:
        /*0058*/ 	.word	index@(_Z8rotate_zPdjddj)
        /*005c*/ 	.word	0x00000000


	//----- nvinfo : EIATTR_REGCOUNT
	.align		4
.L_15:
        /*0060*/ 	.byte	0x04, 0x2f
        /*0062*/ 	.short	(.L_17 - .L_16)
	.align		4
.L_16:
        /*0064*/ 	.word	index@(_Z8rotate_xPdjddj)
        /*0068*/ 	.word	0x00000020


	//----- nvinfo : EIATTR_FRAME_SIZE
	.align		4
.L_17:
        /*006c*/ 	.byte	0x04, 0x11
        /*006e*/ 	.short	(.L_19 - .L_18)
	.align		4
.L_18:
        /*0070*/ 	.word	index@(_Z8rotate_xPdjddj)
        /*0074*/ 	.word	0x00000000


	//----- nvinfo : EIATTR_REGCOUNT
	.align		4
.L_19:
        /*0078*/ 	.byte	0x04, 0x2f
        /*007a*/ 	.short	(.L_21 - .L_20)
	.align		4
.L_20:
        /*007c*/ 	.word	index@(_Z8hadamardPdjdj)
        /*0080*/ 	.word	0x0000001e


	//----- nvinfo : EIATTR_FRAME_SIZE
	.align		4
.L_21:
        /*0084*/ 	.byte	0x04, 0x11
        /*0086*/ 	.short	(.L_23 - .L_22)
	.align		4
.L_22:
        /*0088*/ 	.word	index@(_Z8hadamardPdjdj)
        /*008c*/ 	.word	0x00000000


	//----- nvinfo : EIATTR_REGCOUNT
	.align		4
.L_23:
        /*0090*/ 	.byte	0x04, 0x2f
        /*0092*/ 	.short	(.L_25 - .L_24)
	.align		4
.L_24:
        /*0094*/ 	.word	index@(_Z14amp_ph_dampingPdjdddj)
        /*0098*/ 	.word	0x00000010


	//----- nvinfo : EIATTR_FRAME_SIZE
	.align		4
.L_25:
        /*009c*/ 	.byte	0x04, 0x11
        /*009e*/ 	.short	(.L_27 - .L_26)
	.align		4
.L_26:
        /*00a0*/ 	.word	index@(_Z14amp_ph_dampingPdjdddj)
        /*00a4*/ 	.word	0x00000000


	//----- nvinfo : EIATTR_REGCOUNT
	.align		4
.L_27:
        /*00a8*/ 	.byte	0x04, 0x2f
        /*00aa*/ 	.short	(.L_29 - .L_28)
	.align		4
.L_28:
        /*00ac*/ 	.word	index@(_Z9dm_reducePdjS_S_ddj)
        /*00b0*/ 	.word	0x00000010


	//----- nvinfo : EIATTR_FRAME_SIZE
	.align		4
.L_29:
        /*00b4*/ 	.byte	0x04, 0x11
        /*00b6*/ 	.short	(.L_31 - .L_30)
	.align		4
.L_30:
        /*00b8*/ 	.word	index@(_Z9dm_reducePdjS_S_ddj)
        /*00bc*/ 	.word	0x00000000


	//----- nvinfo : EIATTR_REGCOUNT
	.align		4
.L_31:
        /*00c0*/ 	.byte	0x04, 0x2f
        /*00c2*/ 	.short	(.L_33 - .L_32)
	.align		4
.L_32:
        /*00c4*/ 	.word	index@(_Z8get_diagPdS_j)
        /*00c8*/ 	.word	0x0000000a


	//----- nvinfo : EIATTR_FRAME_SIZE
	.align		4
.L_33:
        /*00cc*/ 	.byte	0x04, 0x11
        /*00ce*/ 	.short	(.L_35 - .L_34)
	.align		4
.L_34:
        /*00d0*/ 	.word	index@(_Z8get_diagPdS_j)
        /*00d4*/ 	.word	0x00000000


	//----- nvinfo : EIATTR_REGCOUNT
	.align		4
.L_35:
        /*00d8*/ 	.byte	0x04, 0x2f
        /*00da*/ 	.short	(.L_37 - .L_36)
	.align		4
.L_36:
        /*00dc*/ 	.word	index@(_Z10dm_inflatePdjS_S_j)
        /*00e0*/ 	.word	0x00000012


	//----- nvinfo : EIATTR_FRAME_SIZE
	.align		4
.L_37:
        /*00e4*/ 	.byte	0x04, 0x11
        /*00e6*/ 	.short	(.L_39 - .L_38)
	.align		4
.L_38:
        /*00e8*/ 	.word	index@(_Z10dm_inflatePdjS_S_j)
        /*00ec*/ 	.word	0x00000000


	//----- nvinfo : EIATTR_MIN_STACK_SIZE
	.align		4
.L_39:
        /*00f0*/ 	.byte	0x04, 0x12
        /*00f2*/ 	.short	(.L_41 - .L_40)
	.align		4
.L_40:
        /*00f4*/ 	.word	index@(_Z10dm_inflatePdjS_S_j)
        /*00f8*/ 	.word	0x00000000


	//----- nvinfo : EIATTR_MIN_STACK_SIZE
	.align		4
.L_41:
        /*00fc*/ 	.byte	0x04, 0x12
        /*00fe*/ 	.short	(.L_43 - .L_42)
	.align		4
.L_42:
        /*0100*/ 	.word	index@(_Z8get_diagPdS_j)
        /*0104*/ 	.word	0x00000000


	//----- nvinfo : EIATTR_MIN_STACK_SIZE
	.align		4
.L_43:
        /*0108*/ 	.byte	0x04, 0x12
        /*010a*/ 	.short	(.L_45 - .L_44)
	.align		4
.L_44:
        /*010c*/ 	.word	index@(_Z9dm_reducePdjS_S_ddj)
        /*0110*/ 	.word	0x00000000


	//----- nvinfo : EIATTR_MIN_STACK_SIZE
	.align		4
.L_45:
        /*0114*/ 	.byte	0x04, 0x12
        /*0116*/ 	.short	(.L_47 - .L_46)
	.align		4
.L_46:
        /*0118*/ 	.word	index@(_Z14amp_ph_dampingPdjdddj)
        /*011c*/ 	.word	0x00000000


	//----- nvinfo : EIATTR_MIN_STACK_SIZE
	.align		4
.L_47:
        /*0120*/ 	.byte	0x04, 0x12
        /*0122*/ 	.short	(.L_49 - .L_48)
	.align		4
.L_48:
        /*0124*/ 	.word	index@(_Z8hadamardPdjdj)
        /*0128*/ 	.word	0x00000000


	//----- nvinfo : EIATTR_MIN_STACK_SIZE
	.align		4
.L_49:
        /*012c*/ 	.byte	0x04, 0x12
        /*012e*/ 	.short	(.L_51 - .L_50)
	.align		4
.L_50:
        /*0130*/ 	.word	index@(_Z8rotate_xPdjddj)
        /*0134*/ 	.word	0x00000000


	//----- nvinfo : EIATTR_MIN_STACK_SIZE
	.align		4
.L_51:
        /*0138*/ 	.byte	0x04, 0x12
        /*013a*/ 	.short	(.L_53 - .L_52)
	.align		4
.L_52:
        /*013c*/ 	.word	index@(_Z8rotate_zPdjddj)
        /*0140*/ 	.word	0x00000000


	//----- nvinfo : EIATTR_MIN_STACK_SIZE
	.align		4
.L_53:
        /*0144*/ 	.byte	0x04, 0x12
        /*0146*/ 	.short	(.L_55 - .L_54)
	.align		4
.L_54:
        /*0148*/ 	.word	index@(_Z8rotate_yPdjddj)
        /*014c*/ 	.word	0x00000000


	//----- nvinfo : EIATTR_MIN_STACK_SIZE
	.align		4
.L_55:
        /*0150*/ 	.byte	0x04, 0x12
        /*0152*/ 	.short	(.L_57 - .L_56)
	.align		4
.L_56:
        /*0154*/ 	.word	index@(_Z6cphasePdjj)
        /*0158*/ 	.word	0x00000000


	//----- nvinfo : EIATTR_MIN_STACK_SIZE
	.align		4
.L_57:
        /*015c*/ 	.byte	0x04, 0x12
        /*015e*/ 	.short	(.L_59 - .L_58)
	.align		4
.L_58:
        /*0160*/ 	.word	index@(_Z18bit_to_pauli_basisPdjj)
        /*0164*/ 	.word	0x00000000
.L_59:


//--------------------- .nv.compat                --------------------------
	.section	.nv.compat,"",@"SHT_CUDA_COMPAT_INFO"
	.align	4
        /*0000*/ 	.byte	0x02, 0x09, 0x00, 0x00, 0x02, 0x02, 0x01, 0x00, 0x02, 0x05, 0x05, 0x00, 0x03, 0x07, 0x01, 0x01
        /*0010*/ 	.byte	0x02, 0x03, 0x00, 0x00, 0x02, 0x06, 0x01, 0x00, 0x04, 0x0b, 0x08, 0x00, 0x01, 0x00, 0x00, 0x00
        /*0020*/ 	.byte	0x00, 0x00, 0x00, 0x00


//--------------------- .nv.info._Z10dm_inflatePdjS_S_j --------------------------
	.section	.nv.info._Z10dm_inflatePdjS_S_j,"",@"SHT_CUDA_INFO"
	.sectionflags	@""
	.align	4


	//----- nvinfo : EIATTR_CUDA_API_VERSION
	.align		4
        /*0000*/ 	.byte	0x04, 0x37
        /*0002*/ 	.short	(.L_61 - .L_60)
.L_60:
        /*0004*/ 	.word	0x00000082


	//----- nvinfo : EIATTR_KPARAM_INFO
	.align		4
.L_61:
        /*0008*/ 	.byte	0x04, 0x17
        /*000a*/ 	.short	(.L_63 - .L_62)
.L_62:
        /*000c*/ 	.word	0x00000000
        /*0010*/ 	.short	0x0004
        /*0012*/ 	.short	0x0020
        /*0014*/ 	.byte	0x00, 0xf0, 0x11, 0x00


	//----- nvinfo : EIATTR_KPARAM_INFO
	.align		4
.L_63:
        /*0018*/ 	.byte	0x04, 0x17
        /*001a*/ 	.short	(.L_65 - .L_64)
.L_64:
        /*001c*/ 	.word	0x00000000
        /*0020*/ 	.short	0x0003
        /*0022*/ 	.short	0x0018
        /*0024*/ 	.byte	0x00, 0xf5, 0x21, 0x00


	//----- nvinfo : EIATTR_KPARAM_INFO
	.align		4
.L_65:
        /*0028*/ 	.byte	0x04, 0x17
        /*002a*/ 	.short	(.L_67 - .L_66)
.L_66:
        /*002c*/ 	.word	0x00000000
        /*0030*/ 	.short	0x0002
        /*0032*/ 	.short	0x0010
        /*0034*/ 	.byte	0x00, 0xf5, 0x21, 0x00


	//----- nvinfo : EIATTR_KPARAM_INFO
	.align		4
.L_67:
        /*0038*/ 	.byte	0x04, 0x17
        /*003a*/ 	.short	(.L_69 - .L_68)
.L_68:
        /*003c*/ 	.word	0x00000000
        /*0040*/ 	.short	0x0001
        /*0042*/ 	.short	0x0008
        /*0044*/ 	.byte	0x00, 0xf0, 0x11, 0x00


	//----- nvinfo : EIATTR_KPARAM_INFO
	.align		4
.L_69:
        /*0048*/ 	.byte	0x04, 0x17
        /*004a*/ 	.short	(.L_71 - .L_70)
.L_70:
        /*004c*/ 	.word	0x00000000
        /*0050*/ 	.short	0x0000
        /*0052*/ 	.short	0x0000
        /*0054*/ 	.byte	0x00, 0xf5, 0x21, 0x00


	//----- nvinfo : EIATTR_SPARSE_MMA_MASK
	.align		4
.L_71:
        /*0058*/ 	.byte	0x03, 0x50
        /*005a*/ 	.short	0x0000


	//----- nvinfo : EIATTR_MAXREG_COUNT
	.align		4
        /*005c*/ 	.byte	0x03, 0x1b
        /*005e*/ 	.short	0x00ff


	//----- nvinfo : EIATTR_MERCURY_ISA_VERSION
	.align		4
        /*0060*/ 	.byte	0x03, 0x5f
        /*0062*/ 	.short	0x0101


	//----- nvinfo : EIATTR_VRC_CTA_INIT_COUNT
	.align		4
        /*0064*/ 	.byte	0x02, 0x4a
	.zero		1
	.zero		1


	//----- nvinfo : EIATTR_EXIT_INSTR_OFFSETS
	.align		4
        /*0068*/ 	.byte	0x04, 0x1c
        /*006a*/ 	.short	(.L_73 - .L_72)


	//   ....[0]....
.L_72:
        /*006c*/ 	.word	0x000000f0


	//   ....[1]....
        /*0070*/ 	.word	0x000003c0


	//----- nvinfo : EIATTR_CBANK_PARAM_SIZE
	.align		4
.L_73:
        /*0074*/ 	.byte	0x03, 0x19
        /*0076*/ 	.short	0x0024


	//----- nvinfo : EIATTR_PARAM_CBANK
	.align		4
        /*0078*/ 	.byte	0x04, 0x0a
        /*007a*/ 	.short	(.L_75 - .L_74)
	.align		4
.L_74:
        /*007c*/ 	.word	index@(.nv.constant0._Z10dm_inflatePdjS_S_j)
        /*0080*/ 	.short	0x0380
        /*0082*/ 	.short	0x0024


	//----- nvinfo : EIATTR_SW_WAR
	.align		4
.L_75:
        /*0084*/ 	.byte	0x04, 0x36
        /*0086*/ 	.short	(.L_77 - .L_76)
.L_76:
        /*0088*/ 	.word	0x00000008
.L_77:


//--------------------- .nv.info._Z8get_diagPdS_j --------------------------
	.section	.nv.info._Z8get_diagPdS_j,"",@"SHT_CUDA_INFO"
	.sectionflags	@""
	.align	4


	//----- nvinfo : EIATTR_CUDA_API_VERSION
	.align		4
        /*0000*/ 	.byte	0x04, 0x37
        /*0002*/ 	.short	(.L_79 - .L_78)
.L_78:
        /*0004*/ 	.word	0x00000082


	//----- nvinfo : EIATTR_KPARAM_INFO
	.align		4
.L_79:
        /*0008*/ 	.byte	0x04, 0x17
        /*000a*/ 	.short	(.L_81 - .L_80)
.L_80:
        /*000c*/ 	.word	0x00000000
        /*0010*/ 	.short	0x0002
        /*0012*/ 	.short	0x0010
        /*0014*/ 	.byte	0x00, 0xf0, 0x11, 0x00


	//----- nvinfo : EIATTR_KPARAM_INFO
	.align		4
.L_81:
        /*0018*/ 	.byte	0x04, 0x17
        /*001a*/ 	.short	(.L_83 - .L_82)
.L_82:
        /*001c*/ 	.word	0x00000000
        /*0020*/ 	.short	0x0001
        /*0022*/ 	.short	0x0008
        /*0024*/ 	.byte	0x00, 0xf5, 0x21, 0x00


	//----- nvinfo : EIATTR_KPARAM_INFO
	.align		4
.L_83:
        /*0028*/ 	.byte	0x04, 0x17
        /*002a*/ 	.short	(.L_85 - .L_84)
.L_84:
        /*002c*/ 	.word	0x00000000
        /*0030*/ 	.short	0x0000
        /*0032*/ 	.short	0x0000
        /*0034*/ 	.byte	0x00, 0xf5, 0x21, 0x00


	//----- nvinfo : EIATTR_SPARSE_MMA_MASK
	.align		4
.L_85:
        /*0038*/ 	.byte	0x03, 0x50
        /*003a*/ 	.short	0x0000


	//----- nvinfo : EIATTR_MAXREG_COUNT
	.align		4
        /*003c*/ 	.byte	0x03, 0x1b
        /*003e*/ 	.short	0x00ff


	//----- nvinfo : EIATTR_MERCURY_ISA_VERSION
	.align		4
        /*0040*/ 	.byte	0x03, 0x5f
        /*0042*/ 	.short	0x0101


	//----- nvinfo : EIATTR_VRC_CTA_INIT_COUNT
	.align		4
        /*0044*/ 	.byte	0x02, 0x4a
	.zero		1
	.zero		1


	//----- nvinfo : EIATTR_EXIT_INSTR_OFFSETS
	.align		4
        /*0048*/ 	.byte	0x04, 0x1c
        /*004a*/ 	.short	(.L_87 - .L_86)


	//   ....[0]....
.L_86:
        /*004c*/ 	.word	0x00000090


	//   ....[1]....
        /*0050*/ 	.word	0x00000140


	//----- nvinfo : EIATTR_CBANK_PARAM_SIZE
	.align		4
.L_87:
        /*0054*/ 	.byte	0x03, 0x19
        /*0056*/ 	.short	0x0014


	//----- nvinfo : EIATTR_PARAM_CBANK
	.align		4
        /*0058*/ 	.byte	0x04, 0x0a
        /*005a*/ 	.short	(.L_89 - .L_88)
	.align		4
.L_88:
        /*005c*/ 	.word	index@(.nv.constant0._Z8get_diagPdS_j)
        /*0060*/ 	.short	0x0380
        /*0062*/ 	.short	0x0014


	//----- nvinfo : EIATTR_SW_WAR
	.align		4
.L_89:
        /*0064*/ 	.byte	0x04, 0x36
        /*0066*/ 	.short	(.L_91 - .L_90)
.L_90:
        /*0068*/ 	.word	0x00000008
.L_91:


//--------------------- .nv.info._Z9dm_reducePdjS_S_ddj --------------------------
	.section	.nv.info._Z9dm_reducePdjS_S_ddj,"",@"SHT_CUDA_INFO"
	.sectionflags	@""
	.align	4


	//----- nvinfo : EIATTR_CUDA_API_VERSION
	.align		4
        /*0000*/ 	.byte	0x04, 0x37
        /*0002*/ 	.short	(.L_93 - .L_92)
.L_92:
        /*0004*/ 	.word	0x00000082


	//----- nvinfo : EIATTR_KPARAM_INFO
	.align		4
.L_93:
        /*0008*/ 	.byte	0x04, 0x17
        /*000a*/ 	.short	(.L_95 - .L_94)
.L_94:
        /*000c*/ 	.word	0x00000000
        /*0010*/ 	.short	0x0006
        /*0012*/ 	.short	0x0030
        /*0014*/ 	.byte	0x00, 0xf0, 0x11, 0x00


	//----- nvinfo : EIATTR_KPARAM_INFO
	.align		4
.L_95:
        /*0018*/ 	.byte	0x04, 0x17
        /*001a*/ 	.short	(.L_97 - .L_96)
.L_96:
        /*001c*/ 	.word	0x00000000
        /*0020*/ 	.short	0x0005
        /*0022*/ 	.short	0x0028
        /*0024*/ 	.byte	0x00, 0xf0, 0x21, 0x00


	//----- nvinfo : EIATTR_KPARAM_INFO
	.align		4
.L_97:
        /*0028*/ 	.byte	0x04, 0x17
        /*002a*/ 	.short	(.L_99 - .L_98)
.L_98:
        /*002c*/ 	.word	0x00000000
        /*0030*/ 	.short	0x0004
        /*0032*/ 	.short	0x0020
        /*0034*/ 	.byte	0x00, 0xf0, 0x21, 0x00


	//----- nvinfo : EIATTR_KPARAM_INFO
	.align		4
.L_99:
        /*0038*/ 	.byte	0x04, 0x17
        /*003a*/ 	.short	(.L_101 - .L_100)
.L_100:
        /*003c*/ 	.word	0x00000000
        /*0040*/ 	.short	0x0003
        /*0042*/ 	.short	0x0018
        /*0044*/ 	.byte	0x00, 0xf5, 0x21, 0x00


	//----- nvinfo : EIATTR_KPARAM_INFO
	.align		4
.L_101:
        /*0048*/ 	.byte	0x04, 0x17
        /*004a*/ 	.short	(.L_103 - .L_102)
.L_102:
        /*004c*/ 	.word	0x00000000
        /*0050*/ 	.short	0x0002
        /*0052*/ 	.short	0x0010
        /*0054*/ 	.byte	0x00, 0xf5, 0x21, 0x00


	//----- nvinfo : EIATTR_KPARAM_INFO
	.align		4
.L_103:
        /*0058*/ 	.byte	0x04, 0x17
        /*005a*/ 	.short	(.L_105 - .L_104)
.L_104:
        /*005c*/ 	.word	0x00000000
        /*0060*/ 	.short	0x0001
        /*0062*/ 	.short	0x0008
        /*0064*/ 	.byte	0x00, 0xf0, 0x11, 0x00


	//----- nvinfo : EIATTR_KPARAM_INFO
	.align		4
.L_105:
        /*0068*/ 	.byte	0x04, 0x17
        /*006a*/ 	.short	(.L_107 - .L_106)
.L_106:
        /*006c*/ 	.word	0x00000000
        /*0070*/ 	.short	0x0000
        /*0072*/ 	.short	0x0000
        /*0074*/ 	.byte	0x00, 0xf5, 0x21, 0x00


	//----- nvinfo : EIATTR_SPARSE_MMA_MASK
	.align		4
.L_107:
        /*0078*/ 	.byte	0x03, 0x50
        /*007a*/ 	.short	0x0000


	//----- nvinfo : EIATTR_MAXREG_COUNT
	.align		4
        /*007c*/ 	.byte	0x03, 0x1b
        /*007e*/ 	.short	0x00ff


	//----- nvinfo : EIATTR_MERCURY_ISA_VERSION
	.align		4
        /*0080*/ 	.byte	0x03, 0x5f
        /*0082*/ 	.short	0x0101


	//----- nvinfo : EIATTR_VRC_CTA_INIT_COUNT
	.align		4
        /*0084*/ 	.byte	0x02, 0x4a
	.zero		1
	.zero		1


	//----- nvinfo : EIATTR_EXIT_INSTR_OFFSETS
	.align		4
        /*0088*/ 	.byte	0x04, 0x1c
        /*008a*/ 	.short	(.L_109 - .L_108)


	//   ....[0]....
.L_108:
        /*008c*/ 	.word	0x000000e0


	//   ....[1]....
        /*0090*/ 	.word	0x00000160


	//   ....[2]....
        /*0094*/ 	.word	0x000003a0


	//   ....[3]....
        /*0098*/ 	.word	0x000004e0


	//----- nvinfo : EIATTR_CRS_STACK_SIZE
	.align		4
.L_109:
        /*009c*/ 	.byte	0x04, 0x1e
        /*009e*/ 	.short	(.L_111 - .L_110)
.L_110:
        /*00a0*/ 	.word	0x00000000


	//----- nvinfo : EIATTR_CBANK_PARAM_SIZE
	.align		4
.L_111:
        /*00a4*/ 	.byte	0x03, 0x19
        /*00a6*/ 	.short	0x0034


	//----- nvinfo : EIATTR_PARAM_CBANK
	.align		4
        /*00a8*/ 	.byte	0x04, 0x0a
        /*00aa*/ 	.short	(.L_113 - .L_112)
	.align		4
.L_112:
        /*00ac*/ 	.word	index@(.nv.constant0._Z9dm_reducePdjS_S_ddj)
        /*00b0*/ 	.short	0x0380
        /*00b2*/ 	.short	0x0034


	//----- nvinfo : EIATTR_SW_WAR
	.align		4
.L_113:
        /*00b4*/ 	.byte	0x04, 0x36
        /*00b6*/ 	.short	(.L_115 - .L_114)
.L_114:
        /*00b8*/ 	.word	0x00000008
.L_115:


//--------------------- .nv.info._Z14amp_ph_dampingPdjdddj --------------------------
	.section	.nv.info._Z14amp_ph_dampingPdjdddj,"",@"SHT_CUDA_INFO"
	.sectionflags	@""
	.align	4


	//----- nvinfo : EIATTR_CUDA_API_VERSION
	.align		4
        /*0000*/ 	.byte	0x04, 0x37
        /*0002*/ 	.short	(.L_117 - .L_116)
.L_116:
        /*0004*/ 	.word	0x00000082


	//----- nvinfo : EIATTR_KPARAM_INFO
	.align		4
.L_117:
        /*0008*/ 	.byte	0x04, 0x17
        /*000a*/ 	.short	(.L_119 - .L_118)
.L_118:
        /*000c*/ 	.word	0x00000000
        /*0010*/ 	.short	0x0005
        /*0012*/ 	.short	0x0028
        /*0014*/ 	.byte	0x00, 0xf0, 0x11, 0x00


	//----- nvinfo : EIATTR_KPARAM_INFO
	.align		4
.L_119:
        /*0018*/ 	.byte	0x04, 0x17
        /*001a*/ 	.short	(.L_121 - .L_120)
.L_120:
        /*001c*/ 	.word	0x00000000
        /*0020*/ 	.short	0x0004
        /*0022*/ 	.short	0x0020
        /*0024*/ 	.byte	0x00, 0xf0, 0x21, 0x00


	//----- nvinfo : EIATTR_KPARAM_INFO
	.align		4
.L_121:
        /*0028*/ 	.byte	0x04, 0x17
        /*002a*/ 	.short	(.L_123 - .L_122)
.L_122:
        /*002c*/ 	.word	0x00000000
        /*0030*/ 	.short	0x0003
        /*0032*/ 	.short	0x0018
        /*0034*/ 	.byte	0x00, 0xf0, 0x21, 0x00


	//----- nvinfo : EIATTR_KPARAM_INFO
	.align		4
.L_123:
        /*0038*/ 	.byte	0x04, 0x17
        /*003a*/ 	.short	(.L_125 - .L_124)
.L_124:
        /*003c*/ 	.word	0x00000000
        /*0040*/ 	.short	0x0002
        /*0042*/ 	.short	0x0010
        /*0044*/ 	.byte	0x00, 0xf0, 0x21, 0x00


	//----- nvinfo : EIATTR_KPARAM_INFO
	.align		4
.L_125:
        /*0048*/ 	.byte	0x04, 0x17
        /*004a*/ 	.short	(.L_127 - .L_126)
.L_126:
        /*004c*/ 	.word	0x00000000
        /*0050*/ 	.short	0x0001
        /*0052*/ 	.short	0x0008
        /*0054*/ 	.byte	0x00, 0xf0, 0x11, 0x00


	//----- nvinfo : EIATTR_KPARAM_INFO
	.align		4
.L_127:
        /*0058*/ 	.byte	0x04, 0x17
        /*005a*/ 	.short	(.L_129 - .L_128)
.L_128:
        /*005c*/ 	.word	0x00000000
        /*0060*/ 	.short	0x0000
        /*0062*/ 	.short	0x0000
        /*0064*/ 	.byte	0x00, 0xf5, 0x21, 0x00


	//----- nvinfo : EIATTR_SPARSE_MMA_MASK
	.align		4
.L_129:
        /*0068*/ 	.byte	0x03, 0x50
        /*006a*/ 	.short	0x0000


	//----- nvinfo : EIATTR_MAXREG_COUNT
	.align		4
        /*006c*/ 	.byte	0x03, 0x1b
        /*006e*/ 	.short	0x00ff


	//----- nvinfo : EIATTR_MERCURY_ISA_VERSION
	.align		4
        /*0070*/ 	.byte	0x03, 0x5f
        /*0072*/ 	.short	0x0101


	//----- nvinfo : EIATTR_VRC_CTA_INIT_COUNT
	.align		4
        /*0074*/ 	.byte	0x02, 0x4a
	.zero		1
	.zero		1


	//----- nvinfo : EIATTR_EXIT_INSTR_OFFSETS
	.align		4
        /*0078*/ 	.byte	0x04, 0x1c
        /*007a*/ 	.short	(.L_131 - .L_130)


	//   ....[0]....
.L_130:
        /*007c*/ 	.word	0x000000e0


	//   ....[1]....
        /*0080*/ 	.word	0x000002e0


	//   ....[2]....
        /*0084*/ 	.word	0x00000350


	//----- nvinfo : EIATTR_CRS_STACK_SIZE
	.align		4
.L_131:
        /*0088*/ 	.byte	0x04, 0x1e
        /*008a*/ 	.short	(.L_133 - .L_132)
.L_132:
        /*008c*/ 	.word	0x00000000


	//----- nvinfo : EIATTR_CBANK_PARAM_SIZE
	.align		4
.L_133:
        /*0090*/ 	.byte	0x03, 0x19
        /*0092*/ 	.short	0x002c


	//----- nvinfo : EIATTR_PARAM_CBANK
	.align		4
        /*0094*/ 	.byte	0x04, 0x0a
        /*0096*/ 	.short	(.L_135 - .L_134)
	.align		4
.L_134:
        /*0098*/ 	.word	index@(.nv.constant0._Z14amp_ph_dampingPdjdddj)
        /*009c*/ 	.short	0x0380
        /*009e*/ 	.short	0x002c


	//----- nvinfo : EIATTR_SW_WAR
	.align		4
.L_135:
        /*00a0*/ 	.byte	0x04, 0x36
        /*00a2*/ 	.short	(.L_137 - .L_136)
.L_136:
        /*00a4*/ 	.word	0x00000008
.L_137:


//--------------------- .nv.info._Z8hadamardPdjdj --------------------------
	.section	.nv.info._Z8hadamardPdjdj,"",@"SHT_CUDA_INFO"
	.sectionflags	@""
	.align	4


	//----- nvinfo : EIATTR_CUDA_API_VERSION
	.align		4
        /*0000*/ 	.byte	0x04, 0x37
        /*0002*/ 	.short	(.L_139 - .L_138)
.L_138:
        /*0004*/ 	.word	0x00000082


	//----- nvinfo : EIATTR_KPARAM_INFO
	.align		4
.L_139:
        /*0008*/ 	.byte	0x04, 0x17
        /*000a*/ 	.short	(.L_141 - .L_140)
.L_140:
        /*000c*/ 	.word	0x00000000
        /*0010*/ 	.short	0x0003
        /*0012*/ 	.short	0x0018
        /*0014*/ 	.byte	0x00, 0xf0, 0x11, 0x00


	//----- nvinfo : EIATTR_KPARAM_INFO
	.align		4
.L_141:
        /*0018*/ 	.byte	0x04, 0x17
        /*001a*/ 	.short	(.L_143 - .L_142)
.L_142:
        /*001c*/ 	.word	0x00000000
        /*0020*/ 	.short	0x0002
        /*0022*/ 	.short	0x0010
        /*0024*/ 	.byte	0x00, 0xf0, 0x21, 0x00


	//----- nvinfo : EIATTR_KPARAM_INFO
	.align		4
.L_143:
        /*0028*/ 	.byte	0x04, 0x17
        /*002a*/ 	.short	(.L_145 - .L_144)
.L_144:
        /*002c*/ 	.word	0x00000000
        /*0030*/ 	.short	0x0001
        /*0032*/ 	.short	0x0008
        /*0034*/ 	.byte	0x00, 0xf0, 0x11, 0x00


	//----- nvinfo : EIATTR_KPARAM_INFO
	.align		4
.L_145:
        /*0038*/ 	.byte	0x04, 0x17
        /*003a*/ 	.short	(.L_147 - .L_146)
.L_146:
        /*003c*/ 	.word	0x00000000
        /*0040*/ 	.short	0x0000
        /*0042*/ 	.short	0x0000
        /*0044*/ 	.byte	0x00, 0xf5, 0x21, 0x00


	//----- nvinfo : EIATTR_SPARSE_MMA_MASK
	.align		4
.L_147:
        /*0048*/ 	.byte	0x03, 0x50
        /*004a*/ 	.short	0x0000


	//----- nvinfo : EIATTR_MAXREG_COUNT
	.align		4
        /*004c*/ 	.byte	0x03, 0x1b
        /*004e*/ 	.short	0x00ff


	//----- nvinfo : EIATTR_MERCURY_ISA_VERSION
	.align		4
        /*0050*/ 	.byte	0x03, 0x5f
        /*0052*/ 	.short	0x0101


	//----- nvinfo : EIATTR_VRC_CTA_INIT_COUNT
	.align		4
        /*0054*/ 	.byte	0x02, 0x4a
	.zero		1
	.zero		1


	//----- nvinfo : EIATTR_EXIT_INSTR_OFFSETS
	.align		4
        /*0058*/ 	.byte	0x04, 0x1c
        /*005a*/ 	.short	(.L_149 - .L_148)


	//   ....[0]....
.L_148:
        /*005c*/ 	.word	0x000000e0


	//   ....[1]....
        /*0060*/ 	.word	0x00000550


	//   ....[2]....
        /*0064*/ 	.word	0x00000580


	//   ....[3]....
        /*0068*/ 	.word	0x00000900


	//----- nvinfo : EIATTR_CRS_STACK_SIZE
	.align		4
.L_149:
        /*006c*/ 	.byte	0x04, 0x1e
        /*006e*/ 	.short	(.L_151 - .L_150)
.L_150:
        /*0070*/ 	.word	0x00000000


	//----- nvinfo : EIATTR_CBANK_PARAM_SIZE
	.align		4
.L_151:
        /*0074*/ 	.byte	0x03, 0x19
        /*0076*/ 	.short	0x001c


	//----- nvinfo : EIATTR_PARAM_CBANK
	.align		4
        /*0078*/ 	.byte	0x04, 0x0a
        /*007a*/ 	.short	(.L_153 - .L_152)
	.align		4
.L_152:
        /*007c*/ 	.word	index@(.nv.constant0._Z8hadamardPdjdj)
        /*0080*/ 	.short	0x0380
        /*0082*/ 	.short	0x001c


	//----- nvinfo : EIATTR_SW_WAR
	.align		4
.L_153:
        /*0084*/ 	.byte	0x04, 0x36
        /*0086*/ 	.short	(.L_155 - .L_154)
.L_154:
        /*0088*/ 	.word	0x00000008
.L_155:


//--------------------- .nv.info._Z8rotate_xPdjddj --------------------------
	.section	.nv.info._Z8rotate_xPdjddj,"",@"SHT_CUDA_INFO"
	.sectionflags	@""
	.align	4


	//----- nvinfo : EIATTR_CUDA_API_VERSION
	.align		4
        /*0000*/ 	.byte	0x04, 0x37
        /*0002*/ 	.short	(.L_157 - .L_156)
.L_156:
        /*0004*/ 	.word	0x00000082


	//----- nvinfo : EIATTR_KPARAM_INFO
	.align		4
.L_157:
        /*0008*/ 	.byte	0x04, 0x17
        /*000a*/ 	.short	(.L_159 - .L_158)
.L_158:
        /*000c*/ 	.word	0x00000000
        /*0010*/ 	.short	0x0004
        /*0012*/ 	.short	0x0020
        /*0014*/ 	.byte	0x00, 0xf0, 0x11, 0x00


	//----- nvinfo : EIATTR_KPARAM_INFO
	.align		4
.L_159:
        /*0018*/ 	.byte	0x04, 0x17
        /*001a*/ 	.short	(.L_161 - .L_160)
.L_160:
        /*001c*/ 	.word	0x00000000
        /*0020*/ 	.short	0x0003
        /*0022*/ 	.short	0x0018
        /*0024*/ 	.byte	0x00, 0xf0, 0x21, 0x00


	//----- nvinfo : EIATTR_KPARAM_INFO
	.align		4
.L_161:
        /*0028*/ 	.byte	0x04, 0x17
        /*002a*/ 	.short	(.L_163 - .L_162)
.L_162:
        /*002c*/ 	.word	0x00000000
        /*0030*/ 	.short	0x0002
        /*0032*/ 	.short	0x0010
        /*0034*/ 	.byte	0x00, 0xf0, 0x21, 0x00


	//----- nvinfo : EIATTR_KPARAM_INFO
	.align		4
.L_163:
        /*0038*/ 	.byte	0x04, 0x17
        /*003a*/ 	.short	(.L_165 - .L_164)
.L_164:
        /*003c*/ 	.word	0x00000000
        /*0040*/ 	.short	0x0001
        /*0042*/ 	.short	0x0008
        /*0044*/ 	.byte	0x00, 0xf0, 0x11, 0x00


	//----- nvinfo : EIATTR_KPARAM_INFO
	.align		4
.L_165:
        /*0048*/ 	.byte	0x04, 0x17
        /*004a*/ 	.short	(.L_167 - .L_166)
.L_166:
        /*004c*/ 	.word	0x00000000
        /*0050*/ 	.short	0x0000
        /*0052*/ 	.short	0x0000
        /*0054*/ 	.byte	0x00, 0xf5, 0x21, 0x00


	//----- nvinfo : EIATTR_SPARSE_MMA_MASK
	.align		4
.L_167:
        /*0058*/ 	.byte	0x03, 0x50
        /*005a*/ 	.short	0x0000


	//----- nvinfo : EIATTR_MAXREG_COUNT
	.align		4
        /*005c*/ 	.byte	0x03, 0x1b
        /*005e*/ 	.short	0x00ff


	//----- nvinfo : EIATTR_MERCURY_ISA_VERSION
	.align		4
        /*0060*/ 	.byte	0x03, 0x5f
        /*0062*/ 	.short	0x0101


	//----- nvinfo : EIATTR_VRC_CTA_INIT_COUNT
	.align		4
        /*0064*/ 	.byte	0x02, 0x4a
	.zero		1
	.zero		1


	//----- nvinfo : EIATTR_EXIT_INSTR_OFFSETS
	.align		4
        /*0068*/ 	.byte	0x04, 0x1c
        /*006a*/ 	.short	(.L_169 - .L_168)


	//   ....[0]....
.L_168:
        /*006c*/ 	.word	0x000000e0


	//   ....[1]....
        /*0070*/ 	.word	0x00000670


	//   ....[2]....
        /*0074*/ 	.word	0x000006a0


	//   ....[3]....
        /*0078*/ 	.word	0x00000a80


	//----- nvinfo : EIATTR_CRS_STACK_SIZE
	.align		4
.L_169:
        /*007c*/ 	.byte	0x04, 0x1e
        /*007e*/ 	.short	(.L_171 - .L_170)
.L_170:
        /*0080*/ 	.word	0x00000000


	//----- nvinfo : EIATTR_CBANK_PARAM_SIZE
	.align		4
.L_171:
        /*0084*/ 	.byte	0x03, 0x19
        /*0086*/ 	.short	0x0024


	//----- nvinfo : EIATTR_PARAM_CBANK
	.align		4
        /*0088*/ 	.byte	0x04, 0x0a
        /*008a*/ 	.short	(.L_173 - .L_172)
	.align		4
.L_172:
        /*008c*/ 	.word	index@(.nv.constant0._Z8rotate_xPdjddj)
        /*0090*/ 	.short	0x0380
        /*0092*/ 	.short	0x0024


	//----- nvinfo : EIATTR_SW_WAR
	.align		4
.L_173:
        /*0094*/ 	.byte	0x04, 0x36
        /*0096*/ 	.short	(.L_175 - .L_174)
.L_174:
        /*0098*/ 	.word	0x00000008
.L_175:


//--------------------- .nv.info._Z8rotate_zPdjddj --------------------------
	.section	.nv.info._Z8rotate_zPdjddj,"",@"SHT_CUDA_INFO"
	.sectionflags	@""
	.align	4


	//----- nvinfo : EIATTR_CUDA_API_VERSION
	.align		4
        /*0000*/ 	.byte	0x04, 0x37
        /*0002*/ 	.short	(.L_177 - .L_176)
.L_176:
        /*0004*/ 	.word	0x00000082


	//----- nvinfo : EIATTR_KPARAM_INFO
	.align		4
.L_177:
        /*0008*/ 	.byte	0x04, 0x17
        /*000a*/ 	.short	(.L_179 - .L_178)
.L_178:
        /*000c*/ 	.word	0x00000000
        /*0010*/ 	.short	0x0004
        /*0012*/ 	.short	0x0020
        /*0014*/ 	.byte	0x00, 0xf0, 0x11, 0x00


	//----- nvinfo : EIATTR_KPARAM_INFO
	.align		4
.L_179:
        /*0018*/ 	.byte	0x04, 0x17
        /*001a*/ 	.short	(.L_181 - .L_180)
.L_180:
        /*001c*/ 	.word	0x00000000
        /*0020*/ 	.short	0x0003
        /*0022*/ 	.short	0x0018
        /*0024*/ 	.byte	0x00, 0xf0, 0x21, 0x00


	//----- nvinfo : EIATTR_KPARAM_INFO
	.align		4
.L_181:
        /*0028*/ 	.byte	0x04, 0x17
        /*002a*/ 	.short	(.L_183 - .L_182)
.L_182:
        /*002c*/ 	.word	0x00000000
        /*0030*/ 	.short	0x0002
        /*0032*/ 	.short	0x0010
        /*0034*/ 	.byte	0x00, 0xf0, 0x21, 0x00


	//----- nvinfo : EIATTR_KPARAM_INFO
	.align		4
.L_183:
        /*0038*/ 	.byte	0x04, 0x17
        /*003a*/ 	.short	(.L_185 - .L_184)
.L_184:
        /*003c*/ 	.word	0x00000000
        /*0040*/ 	.short	0x0001
        /*0042*/ 	.short	0x0008
        /*0044*/ 	.byte	0x00, 0xf0, 0x11, 0x00


	//----- nvinfo : EIATTR_KPARAM_INFO
	.align		4
.L_185:
        /*0048*/ 	.byte	0x04, 0x17
        /*004a*/ 	.short	(.L_187 - .L_186)
.L_186:
        /*004c*/ 	.word	0x00000000
        /*0050*/ 	.short	0x0000
        /*0052*/ 	.short	0x0000
        /*0054*/ 	.byte	0x00, 0xf5, 0x21, 0x00


	//----- nvinfo : EIATTR_SPARSE_MMA_MASK
	.align		4
.L_187:
        /*0058*/ 	.byte	0x03, 0x50
        /*005a*/ 	.short	0x0000


	//----- nvinfo : EIATTR_MAXREG_COUNT
	.align		4
        /*005c*/ 	.byte	0x03, 0x1b
        /*005e*/ 	.short	0x00ff


	//----- nvinfo : EIATTR_MERCURY_ISA_VERSION
	.align		4
        /*0060*/ 	.byte	0x03, 0x5f
        /*0062*/ 	.short	0x0101


	//----- nvinfo : EIATTR_VRC_CTA_INIT_COUNT
	.align		4
        /*0064*/ 	.byte	0x02, 0x4a
	.zero		1
	.zero		1


	//----- nvinfo : EIATTR_EXIT_INSTR_OFFSETS
	.align		4
        /*0068*/ 	.byte	0x04, 0x1c
        /*006a*/ 	.short	(.L_189 - .L_188)


	//   ....[0]....
.L_188:
        /*006c*/ 	.word	0x000000f0


	//   ....[1]....
        /*0070*/ 	.word	0x000002c0


	//   ....[2]....
        /*0074*/ 	.word	0x000003e0


	//----- nvinfo : EIATTR_CRS_STACK_SIZE
	.align		4
.L_189:
        /*0078*/ 	.byte	0x04, 0x1e
        /*007a*/ 	.short	(.L_191 - .L_190)
.L_190:
        /*007c*/ 	.word	0x00000000


	//----- nvinfo : EIATTR_CBANK_PARAM_SIZE
	.align		4
.L_191:
        /*0080*/ 	.byte	0x03, 0x19
        /*0082*/ 	.short	0x0024


	//----- nvinfo : EIATTR_PARAM_CBANK
	.align		4
        /*0084*/ 	.byte	0x04, 0x0a
        /*0086*/ 	.short	(.L_193 - .L_192)
	.align		4
.L_192:
        /*0088*/ 	.word	index@(.nv.constant0._Z8rotate_zPdjddj)
        /*008c*/ 	.short	0x0380
        /*008e*/ 	.short	0x0024


	//----- nvinfo : EIATTR_SW_WAR
	.align		4
.L_193:
        /*0090*/ 	.byte	0x04, 0x36
        /*0092*/ 	.short	(.L_195 - .L_194)
.L_194:
        /*0094*/ 	.word	0x00000008
.L_195:


//--------------------- .nv.info._Z8rotate_yPdjddj --------------------------
	.section	.nv.info._Z8rotate_yPdjddj,"",@"SHT_CUDA_INFO"
	.sectionflags	@""
	.align	4


	//----- nvinfo : EIATTR_CUDA_API_VERSION
	.align		4
        /*0000*/ 	.byte	0x04, 0x37
        /*0002*/ 	.short	(.L_197 - .L_196)
.L_196:
        /*0004*/ 	.word	0x00000082


	//----- nvinfo : EIATTR_KPARAM_INFO
	.align		4
.L_197:
        /*0008*/ 	.byte	0x04, 0x17
        /*000a*/ 	.short	(.L_199 - .L_198)
.L_198:
        /*000c*/ 	.word	0x00000000
        /*0010*/ 	.short	0x0004
        /*0012*/ 	.short	0x0020
        /*0014*/ 	.byte	0x00, 0xf0, 0x11, 0x00


	//----- nvinfo : EIATTR_KPARAM_INFO
	.align		4
.L_199:
        /*0018*/ 	.byte	0x04, 0x17
        /*001a*/ 	.short	(.L_201 - .L_200)
.L_200:
        /*001c*/ 	.word	0x00000000
        /*0020*/ 	.short	0x0003
        /*0022*/ 	.short	0x0018
        /*0024*/ 	.byte	0x00, 0xf0, 0x21, 0x00


	//----- nvinfo : EIATTR_KPARAM_INFO
	.align		4
.L_201:
        /*0028*/ 	.byte	0x04, 0x17
        /*002a*/ 	.short	(.L_203 - .L_202)
.L_202:
        /*002c*/ 	.word	0x00000000
        /*0030*/ 	.short	0x0002
        /*0032*/ 	.short	0x0010
        /*0034*/ 	.byte	0x00, 0xf0, 0x21, 0x00


	//----- nvinfo : EIATTR_KPARAM_INFO
	.align		4
.L_203:
        /*0038*/ 	.byte	0x04, 0x17
        /*003a*/ 	.short	(.L_205 - .L_204)
.L_204:
        /*003c*/ 	.word	0x00000000
        /*0040*/ 	.short	0x0001
        /*0042*/ 	.short	0x0008
        /*0044*/ 	.byte	0x00, 0xf0, 0x11, 0x00


	//----- nvinfo : EIATTR_KPARAM_INFO
	.align		4
.L_205:
        /*0048*/ 	.byte	0x04, 0x17
        /*004a*/ 	.short	(.L_207 - .L_206)
.L_206:
        /*004c*/ 	.word	0x00000000
        /*0050*/ 	.short	0x0000
        /*0052*/ 	.short	0x0000
        /*0054*/ 	.byte	0x00, 0xf5, 0x21, 0x00


	//----- nvinfo : EIATTR_SPARSE_MMA_MASK
	.align		4
.L_207:
        /*0058*/ 	.byte	0x03, 0x50
        /*005a*/ 	.short	0x0000


	//----- nvinfo : EIATTR_MAXREG_COUNT
	.align		4
        /*005c*/ 	.byte	0x03, 0x1b
        /*005e*/ 	.short	0x00ff


	//----- nvinfo : EIATTR_MERCURY_ISA_VERSION
	.align		4
        /*0060*/ 	.byte	0x03, 0x5f
        /*0062*/ 	.short	0x0101


	//----- nvinfo : EIATTR_VRC_CTA_INIT_COUNT
	.align		4
        /*0064*/ 	.byte	0x02, 0x4a
	.zero		1
	.zero		1


	//----- nvinfo : EIATTR_EXIT_INSTR_OFFSETS
	.align		4
        /*0068*/ 	.byte	0x04, 0x1c
        /*006a*/ 	.short	(.L_209 - .L_208)


	//   ....[0]....
.L_208:
        /*006c*/ 	.word	0x000000e0


	//   ....[1]....
        /*0070*/ 	.word	0x00000570


	//   ....[2]....
        /*0074*/ 	.word	0x000005a0


	//   ....[3]....
        /*0078*/ 	.word	0x000009d0


	//----- nvinfo : EIATTR_CRS_STACK_SIZE
	.align		4
.L_209:
        /*007c*/ 	.byte	0x04, 0x1e
        /*007e*/ 	.short	(.L_211 - .L_210)
.L_210:
        /*0080*/ 	.word	0x00000000


	//----- nvinfo : EIATTR_CBANK_PARAM_SIZE
	.align		4
.L_211:
        /*0084*/ 	.byte	0x03, 0x19
        /*0086*/ 	.short	0x0024


	//----- nvinfo : EIATTR_PARAM_CBANK
	.align		4
        /*0088*/ 	.byte	0x04, 0x0a
        /*008a*/ 	.short	(.L_213 - .L_212)
	.align		4
.L_212:
        /*008c*/ 	.word	index@(.nv.constant0._Z8rotate_yPdjddj)
        /*0090*/ 	.short	0x0380
        /*0092*/ 	.short	0x0024


	//----- nvinfo : EIATTR_SW_WAR
	.align		4
.L_213:
        /*0094*/ 	.byte	0x04, 0x36
        /*0096*/ 	.short	(.L_215 - .L_214)
.L_214:
        /*0098*/ 	.word	0x00000008
.L_215:


//--------------------- .nv.info._Z6cphasePdjj    --------------------------
	.section	.nv.info._Z6cphasePdjj,"",@"SHT_CUDA_INFO"
	.sectionflags	@""
	.align	4


	//----- nvinfo : EIATTR_CUDA_API_VERSION
	.align		4
        /*0000*/ 	.byte	0x04, 0x37
        /*0002*/ 	.short	(.L_217 - .L_216)
.L_216:
        /*0004*/ 	.word	0x00000082


	//----- nvinfo : EIATTR_KPARAM_INFO
	.align		4
.L_217:
        /*0008*/ 	.byte	0x04, 0x17
        /*000a*/ 	.short	(.L_219 - .L_218)
.L_218:
        /*000c*/ 	.word	0x00000000
        /*0010*/ 	.short	0x0002
        /*0012*/ 	.short	0x000c
        /*0014*/ 	.byte	0x00, 0xf0, 0x11, 0x00


	//----- nvinfo : EIATTR_KPARAM_INFO
	.align		4
.L_219:
        /*0018*/ 	.byte	0x04, 0x17
        /*001a*/ 	.short	(.L_221 - .L_220)
.L_220:
        /*001c*/ 	.word	0x00000000
        /*0020*/ 	.short	0x0001
        /*0022*/ 	.short	0x0008
        /*0024*/ 	.byte	0x00, 0xf0, 0x11, 0x00


	//----- nvinfo : EIATTR_KPARAM_INFO
	.align		4
.L_221:
        /*0028*/ 	.byte	0x04, 0x17
        /*002a*/ 	.short	(.L_223 - .L_222)
.L_222:
        /*002c*/ 	.word	0x00000000
        /*0030*/ 	.short	0x0000
        /*0032*/ 	.short	0x0000
        /*0034*/ 	.byte	0x00, 0xf5, 0x21, 0x00


	//----- nvinfo : EIATTR_SPARSE_MMA_MASK
	.align		4
.L_223:
        /*0038*/ 	.byte	0x03, 0x50
        /*003a*/ 	.short	0x0000


	//----- nvinfo : EIATTR_MAXREG_COUNT
	.align		4
        /*003c*/ 	.byte	0x03, 0x1b
        /*003e*/ 	.short	0x00ff


	//----- nvinfo : EIATTR_MERCURY_ISA_VERSION
	.align		4
        /*0040*/ 	.byte	0x03, 0x5f
        /*0042*/ 	.short	0x0101


	//----- nvinfo : EIATTR_VRC_CTA_INIT_COUNT
	.align		4
        /*0044*/ 	.byte	0x02, 0x4a
	.zero		1
	.zero		1


	//----- nvinfo : EIATTR_EXIT_INSTR_OFFSETS
	.align		4
        /*0048*/ 	.byte	0x04, 0x1c
        /*004a*/ 	.short	(.L_225 - .L_224)


	//   ....[0]....
.L_224:
        /*004c*/ 	.word	0x000000e0


	//   ....[1]....
        /*0050*/ 	.word	0x00000140


	//   ....[2]....
        /*0054*/ 	.word	0x00000200


	//   ....[3]....
        /*0058*/ 	.word	0x00000290


	//----- nvinfo : EIATTR_CRS_STACK_SIZE
	.align		4
.L_225:
        /*005c*/ 	.byte	0x04, 0x1e
        /*005e*/ 	.short	(.L_227 - .L_226)
.L_226:
        /*0060*/ 	.word	0x00000000


	//----- nvinfo : EIATTR_CBANK_PARAM_SIZE
	.align		4
.L_227:
        /*0064*/ 	.byte	0x03, 0x19
        /*0066*/ 	.short	0x0010


	//----- nvinfo : EIATTR_PARAM_CBANK
	.align		4
        /*0068*/ 	.byte	0x04, 0x0a
        /*006a*/ 	.short	(.L_229 - .L_228)
	.align		4
.L_228:
        /*006c*/ 	.word	index@(.nv.constant0._Z6cphasePdjj)
        /*0070*/ 	.short	0x0380
        /*0072*/ 	.short	0x0010


	//----- nvinfo : EIATTR_SW_WAR
	.align		4
.L_229:
        /*0074*/ 	.byte	0x04, 0x36
        /*0076*/ 	.short	(.L_231 - .L_230)
.L_230:
        /*0078*/ 	.word	0x00000008
.L_231:


//--------------------- .nv.info._Z18bit_to_pauli_basisPdjj --------------------------
	.section	.nv.info._Z18bit_to_pauli_basisPdjj,"",@"SHT_CUDA_INFO"
	.sectionflags	@""
	.align	4


	//----- nvinfo : EIATTR_CUDA_API_VERSION
	.align		4
        /*0000*/ 	.byte	0x04, 0x37
        /*0002*/ 	.short	(.L_233 - .L_232)
.L_232:
        /*0004*/ 	.word	0x00000082


	//----- nvinfo : EIATTR_KPARAM_INFO
	.align		4
.L_233:
        /*0008*/ 	.byte	0x04, 0x17
        /*000a*/ 	.short	(.L_235 - .L_234)
.L_234:
        /*000c*/ 	.word	0x00000000
        /*0010*/ 	.short	0x0002
        /*0012*/ 	.short	0x000c
        /*0014*/ 	.byte	0x00, 0xf0, 0x11, 0x00


	//----- nvinfo : EIATTR_KPARAM_INFO
	.align		4
.L_235:
        /*0018*/ 	.byte	0x04, 0x17
        /*001a*/ 	.short	(.L_237 - .L_236)
.L_236:
        /*001c*/ 	.word	0x00000000
        /*0020*/ 	.short	0x0001
        /*0022*/ 	.short	0x0008
        /*0024*/ 	.byte	0x00, 0xf0, 0x11, 0x00


	//----- nvinfo : EIATTR_KPARAM_INFO
	.align		4
.L_237:
        /*0028*/ 	.byte	0x04, 0x17
        /*002a*/ 	.short	(.L_239 - .L_238)
.L_238:
        /*002c*/ 	.word	0x00000000
        /*0030*/ 	.short	0x0000
        /*0032*/ 	.short	0x0000
        /*0034*/ 	.byte	0x00, 0xf5, 0x21, 0x00


	//----- nvinfo : EIATTR_SPARSE_MMA_MASK
	.align		4
.L_239:
        /*0038*/ 	.byte	0x03, 0x50
        /*003a*/ 	.short	0x0000


	//----- nvinfo : EIATTR_MAXREG_COUNT
	.align		4
        /*003c*/ 	.byte	0x03, 0x1b
        /*003e*/ 	.short	0x00ff


	//----- nvinfo : EIATTR_MERCURY_ISA_VERSION
	.align		4
        /*0040*/ 	.byte	0x03, 0x5f
        /*0042*/ 	.short	0x0101


	//----- nvinfo : EIATTR_VRC_CTA_INIT_COUNT
	.align		4
        /*0044*/ 	.byte	0x02, 0x4a
	.zero		1
	.zero		1


	//----- nvinfo : EIATTR_EXIT_INSTR_OFFSETS
	.align		4
        /*0048*/ 	.byte	0x04, 0x1c
        /*004a*/ 	.short	(.L_241 - .L_240)


	//   ....[0]....
.L_240:
        /*004c*/ 	.word	0x000000a0


	//   ....[1]....
        /*0050*/ 	.word	0x00000230


	//----- nvinfo : EIATTR_CBANK_PARAM_SIZE
	.align		4
.L_241:
        /*0054*/ 	.byte	0x03, 0x19
        /*0056*/ 	.short	0x0010


	//----- nvinfo : EIATTR_PARAM_CBANK
	.align		4
        /*0058*/ 	.byte	0x04, 0x0a
        /*005a*/ 	.short	(.L_243 - .L_242)
	.align		4
.L_242:
        /*005c*/ 	.word	index@(.nv.constant0._Z18bit_to_pauli_basisPdjj)
        /*0060*/ 	.short	0x0380
        /*0062*/ 	.short	0x0010


	//----- nvinfo : EIATTR_SW_WAR
	.align		4
.L_243:
        /*0064*/ 	.byte	0x04, 0x36
        /*0066*/ 	.short	(.L_245 - .L_244)
.L_244:
        /*0068*/ 	.word	0x00000008
.L_245:


//--------------------- .nv.callgraph             --------------------------
	.section	.nv.callgraph,"",@"SHT_CUDA_CALLGRAPH"
	.align	4
	.sectionentsize	8
	.align		4
        /*0000*/ 	.word	0x00000000
	.align		4
        /*0004*/ 	.word	0xffffffff
	.align		4
        /*0008*/ 	.word	0x00000000
	.align		4
        /*000c*/ 	.word	0xfffffffe
	.align		4
        /*0010*/ 	.word	0x00000000
	.align		4
        /*0014*/ 	.word	0xfffffffd
	.align		4
        /*0018*/ 	.word	0x00000000
	.align		4
        /*001c*/ 	.word	0xfffffffc


//--------------------- .text._Z10dm_inflatePdjS_S_j --------------------------
	.section	.text._Z10dm_inflatePdjS_S_j,"ax",@progbits
	.align	128
        .global         _Z10dm_inflatePdjS_S_j
        .type           _Z10dm_inflatePdjS_S_j,@function
        .size           _Z10dm_inflatePdjS_S_j,(.L_x_23 - _Z10dm_inflatePdjS_S_j)
        .other          _Z10dm_inflatePdjS_S_j,@"STO_CUDA_ENTRY STV_DEFAULT"
_Z10dm_inflatePdjS_S_j:
.text._Z10dm_inflatePdjS_S_j:
[----:B------:R-:W-:Y:S01]  /*0000*/  LDC R1, c[0x0][0x37c] ;  /* 0x0000df00ff017b82 */ /* 0x000fe20000000800 */
[----:B------:R-:W0:Y:S07]  /*0010*/  S2R R0, SR_TID.Y ;  /* 0x0000000000007919 */ /* 0x000e2e0000002200 */
[----:B------:R-:W1:Y:S01]  /*0020*/  LDC R4, c[0x0][0x360] ;  /* 0x0000d800ff047b82 */ /* 0x000e620000000800 */
[----:B------:R-:W2:Y:S01]  /*0030*/  LDCU UR10, c[0x0][0x3a0] ;  /* 0x00007400ff0a77ac */ /* 0x000ea20008000800 */
[----:B------:R-:W1:Y:S01]  /*0040*/  S2R R3, SR_TID.X ;  /* 0x0000000000037919 */ /* 0x000e620000002100 */
[----:B------:R-:W-:-:S05]  /*0050*/  UMOV UR11, 0x1 ;  /* 0x00000001000b7882 */ /* 0x000fca0000000000 */
[----:B------:R-:W0:Y:S08]  /*0060*/  S2UR UR7, SR_CTAID.Y ;  /* 0x00000000000779c3 */ /* 0x000e300000002600 */
[----:B------:R-:W0:Y:S01]  /*0070*/  LDC R5, c[0x0][0x364] ;  /* 0x0000d900ff057b82 */ /* 0x000e220000000800 */
[----:B--2---:R-:W-:-:S04]  /*0080*/  UIADD3 UR6, UPT, UPT, UR10, -0x1, URZ ;  /* 0xffffffff0a067890 */ /* 0x004fc8000fffe0ff */
[----:B------:R-:W-:-:S03]  /*0090*/  USHF.L.U32 UR4, UR11, UR6, URZ ;  /* 0x000000060b047299 */ /* 0x000fc600080006ff */
[----:B------:R-:W1:Y:S01]  /*00a0*/  S2UR UR5, SR_CTAID.X ;  /* 0x00000000000579c3 */ /* 0x000e620000002500 */
[----:B0-----:R-:W-:-:S05]  /*00b0*/  IMAD R5, R5, UR7, R0 ;  /* 0x0000000705057c24 */ /* 0x001fca000f8e0200 */
[----:B------:R-:W-:Y:S01]  /*00c0*/  ISETP.GE.U32.AND P0, PT, R5, UR4, PT ;  /* 0x0000000405007c0c */ /* 0x000fe2000bf06070 */
[----:B-1----:R-:W-:-:S05]  /*00d0*/  IMAD R4, R4, UR5, R3 ;  /* 0x0000000504047c24 */ /* 0x002fca000f8e0203 */
[----:B------:R-:W-:-:S13]  /*00e0*/  ISETP.GE.OR P0, PT, R4, UR4, P0 ;  /* 0x0000000404007c0c */ /* 0x000fda0008706670 */
[----:B------:R-:W-:Y:S05]  /*00f0*/  @P0 EXIT ;  /* 0x000000000000094d */ /* 0x000fea0003800000 */
[----:B------:R-:W0:Y:S01]  /*0100*/  LDC.64 R2, c[0x0][0x390] ;  /* 0x0000e400ff027b82 */ /* 0x000e220000000a00 */
[CC--:B------:R-:W-:Y:S01]  /*0110*/  ISETP.GT.AND P0, PT, R4.reuse, R5.reuse, PT ;  /* 0x000000050400720c */ /* 0x0c0fe20003f04270 */
[----:B------:R-:W1:Y:S01]  /*0120*/  LDCU.64 UR8, c[0x0][0x358] ;  /* 0x00006b00ff0877ac */ /* 0x000e620008000a00 */
[C---:B------:R-:W-:Y:S02]  /*0130*/  SHF.L.U32 R0, R4.reuse, UR6, RZ ;  /* 0x0000000604007c19 */ /* 0x040fe400080006ff */
[----:B------:R-:W-:Y:S01]  /*0140*/  SHF.L.U32 R7, R5, UR6, RZ ;  /* 0x0000000605077c19 */ /* 0x000fe200080006ff */
[----:B------:R-:W2:Y:S01]  /*0150*/  LDCU UR5, c[0x0][0x388] ;  /* 0x00007100ff0577ac */ /* 0x000ea20008000800 */
[-C--:B------:R-:W-:Y:S02]  /*0160*/  ISETP.GE.AND P1, PT, R4, R5.reuse, PT ;  /* 0x000000050400720c */ /* 0x080fe40003f26270 */
[----:B------:R-:W-:Y:S02]  /*0170*/  LOP3.LUT R9, R0, R5, RZ, 0xfc, !PT ;  /* 0x0000000500097212 */ /* 0x000fe400078efcff */
[----:B------:R-:W-:-:S03]  /*0180*/  SEL R0, RZ, 0x1, P1 ;  /* 0x00000001ff007807 */ /* 0x000fc60000800000 */
[----:B------:R-:W-:-:S05]  /*0190*/  @P0 LOP3.LUT R9, R7, R4, RZ, 0xfc, !PT ;  /* 0x0000000407090212 */ /* 0x000fca00078efcff */
[----:B------:R-:W-:-:S04]  /*01a0*/  IMAD R13, R9, 0x2, R0 ;  /* 0x00000002090d7824 */ /* 0x000fc800078e0200 */
[----:B0-----:R-:W-:-:S06]  /*01b0*/  IMAD.WIDE R2, R13, 0x8, R2 ;  /* 0x000000080d027825 */ /* 0x001fcc00078e0202 */
[----:B-1----:R-:W3:Y:S01]  /*01c0*/  LDG.E.64 R2, desc[UR8][R2.64] ;  /* 0x0000000802027981 */ /* 0x002ee2000c1e1b00 */
[----:B------:R-:W-:Y:S02]  /*01d0*/  UMOV UR4, 0xffffffff ;  /* 0xffffffff00047882 */ /* 0x000fe40000000000 */
[----:B--2---:R-:W-:-:S06]  /*01e0*/  USHF.L.U32 UR4, UR4, UR5, URZ ;  /* 0x0000000504047299 */ /* 0x004fcc00080006ff */
[----:B------:R-:W-:Y:S02]  /*01f0*/  LOP3.LUT R6, R4, UR4, RZ, 0xc0, !PT ;  /* 0x0000000404067c12 */ /* 0x000fe4000f8ec0ff */
[----:B------:R-:W-:-:S03]  /*0200*/  LOP3.LUT R8, R5, UR4, RZ, 0xc0, !PT ;  /* 0x0000000405087c12 */ /* 0x000fc6000f8ec0ff */
[----:B------:R-:W-:Y:S02]  /*0210*/  IMAD.SHL.U32 R7, R6, 0x2, RZ ;  /* 0x0000000206077824 */ /* 0x000fe400078e00ff */
[----:B------:R-:W-:-:S03]  /*0220*/  IMAD.SHL.U32 R8, R8, 0x2, RZ ;  /* 0x0000000208087824 */ /* 0x000fc600078e00ff */
[----:B------:R-:W-:Y:S02]  /*0230*/  LOP3.LUT R10, R7, UR4, R4, 0xf2, !PT ;  /* 0x00000004070a7c12 */ /* 0x000fe4000f8ef204 */
[----:B------:R-:W-:Y:S02]  /*0240*/  LOP3.LUT R11, R8, UR4, R5, 0xf2, !PT ;  /* 0x00000004080b7c12 */ /* 0x000fe4000f8ef205 */
[----:B------:R-:W0:Y:S01]  /*0250*/  LDC.64 R4, c[0x0][0x380] ;  /* 0x0000e000ff047b82 */ /* 0x000e220000000a00 */
[C---:B------:R-:W-:Y:S02]  /*0260*/  SHF.L.U32 R6, R10.reuse, UR10, RZ ;  /* 0x0000000a0a067c19 */ /* 0x040fe400080006ff */
[-C--:B------:R-:W-:Y:S02]  /*0270*/  ISETP.GT.U32.AND P0, PT, R10, R11.reuse, PT ;  /* 0x0000000b0a00720c */ /* 0x080fe40003f04070 */
[----:B------:R-:W-:Y:S02]  /*0280*/  SHF.L.U32 R7, R11, UR10, RZ ;  /* 0x0000000a0b077c19 */ /* 0x000fe400080006ff */
[----:B------:R-:W-:Y:S01]  /*0290*/  LOP3.LUT R15, R6, R11, RZ, 0xfc, !PT ;  /* 0x0000000b060f7212 */ /* 0x000fe200078efcff */
[----:B------:R-:W1:Y:S08]  /*02a0*/  LDC.64 R8, c[0x0][0x398] ;  /* 0x0000e600ff087b82 */ /* 0x000e700000000a00 */
[----:B------:R-:W-:-:S05]  /*02b0*/  @P0 LOP3.LUT R15, R7, R10, RZ, 0xfc, !PT ;  /* 0x0000000a070f0212 */ /* 0x000fca00078efcff */
[----:B------:R-:W-:-:S04]  /*02c0*/  IMAD R7, R15, 0x2, R0 ;  /* 0x000000020f077824 */ /* 0x000fc800078e0200 */
[----:B0-----:R-:W-:-:S04]  /*02d0*/  IMAD.WIDE.U32 R6, R7, 0x8, R4 ;  /* 0x0000000807067825 */ /* 0x001fc800078e0004 */
[----:B-1----:R-:W-:Y:S01]  /*02e0*/  IMAD.WIDE R8, R13, 0x8, R8 ;  /* 0x000000080d087825 */ /* 0x002fe200078e0208 */
[----:B---3--:R-:W-:Y:S05]  /*02f0*/  STG.E.64 desc[UR8][R6.64], R2 ;  /* 0x0000000206007986 */ /* 0x008fea000c101b08 */
[----:B------:R-:W2:Y:S01]  /*0300*/  LDG.E.64 R8, desc[UR8][R8.64] ;  /* 0x0000000808087981 */ /* 0x000ea2000c1e1b00 */
[----:B------:R-:W-:-:S06]  /*0310*/  USHF.L.U32 UR4, UR11, UR5, URZ ;  /* 0x000000050b047299 */ /* 0x000fcc00080006ff */
[----:B------:R-:W-:Y:S02]  /*0320*/  LOP3.LUT R12, R10, UR4, RZ, 0xfc, !PT ;  /* 0x000000040a0c7c12 */ /* 0x000fe4000f8efcff */
[----:B------:R-:W-:-:S04]  /*0330*/  LOP3.LUT R13, R11, UR4, RZ, 0xfc, !PT ;  /* 0x000000040b0d7c12 */ /* 0x000fc8000f8efcff */
[CC--:B------:R-:W-:Y:S02]  /*0340*/  ISETP.GT.U32.AND P0, PT, R12.reuse, R13.reuse, PT ;  /* 0x0000000d0c00720c */ /* 0x0c0fe40003f04070 */
[----:B------:R-:W-:Y:S02]  /*0350*/  VIMNMX.U32 R12, PT, PT, R12, R13, PT ;  /* 0x0000000d0c0c7248 */ /* 0x000fe40003fe0000 */
[----:B------:R-:W-:Y:S02]  /*0360*/  SEL R10, R10, R11, P0 ;  /* 0x0000000b0a0a7207 */ /* 0x000fe40000000000 */
[----:B------:R-:W-:-:S04]  /*0370*/  SHF.L.U32 R11, R12, UR10, RZ ;  /* 0x0000000a0c0b7c19 */ /* 0x000fc800080006ff */
[----:B------:R-:W-:-:S05]  /*0380*/  LOP3.LUT R11, R10, UR4, R11, 0xfe, !PT ;  /* 0x000000040a0b7c12 */ /* 0x000fca000f8efe0b */
[----:B------:R-:W-:-:S04]  /*0390*/  IMAD R11, R11, 0x2, R0 ;  /* 0x000000020b0b7824 */ /* 0x000fc800078e0200 */
[----:B------:R-:W-:-:S05]  /*03a0*/  IMAD.WIDE.U32 R4, R11, 0x8, R4 ;  /* 0x000000080b047825 */ /* 0x000fca00078e0004 */
[----:B--2---:R-:W-:Y:S01]  /*03b0*/  STG.E.64 desc[UR8][R4.64], R8 ;  /* 0x0000000804007986 */ /* 0x004fe2000c101b08 */
[----:B------:R-:W-:Y:S05]  /*03c0*/  EXIT ;  /* 0x000000000000794d */ /* 0x000fea0003800000 */
.L_x_0:
[----:B------:R-:W-:-:S00]  /*03d0*/  BRA `(.L_x_0) ;  /* 0xfffffffc00fc7947 */ /* 0x000fc0000383ffff */
[----:B------:R-:W-:-:S00]  /*03e0*/  NOP ;  /* 0x0000000000007918 */ /* 0x000fc00000000000 */
        /* <DEDUP_REMOVED lines=9> */
.L_x_23:


//--------------------- .text._Z8get_diagPdS_j    --------------------------
	.section	.text._Z8get_diagPdS_j,"ax",@progbits
	.align	128
        .global         _Z8get_diagPdS_j
        .type           _Z8get_diagPdS_j,@function
        .size           _Z8get_diagPdS_j,(.L_x_24 - _Z8get_diagPdS_j)
        .other          _Z8get_diagPdS_j,@"STO_CUDA_ENTRY STV_DEFAULT"
_Z8get_diagPdS_j:
.text._Z8get_diagPdS_j:
[----:B------:R-:W-:Y:S01]  /*0000*/  LDC R1, c[0x0][0x37c] ;  /* 0x0000df00ff017b82 */ /* 0x000fe20000000800 */
[----:B------:R-:W0:Y:S07]  /*0010*/  S2R R0, SR_TID.X ;  /* 0x0000000000007919 */ /* 0x000e2e0000002100 */
[----:B------:R-:W0:Y:S01]  /*0020*/  S2UR UR5, SR_CTAID.X ;  /* 0x00000000000579c3 */ /* 0x000e220000002500 */
[----:B------:R-:W1:Y:S01]  /*0030*/  LDCU UR6, c[0x0][0x390] ;  /* 0x00007200ff0677ac */ /* 0x000e620008000800 */
[----:B------:R-:W-:-:S06]  /*0040*/  UMOV UR4, 0x1 ;  /* 0x0000000100047882 */ /* 0x000fcc0000000000 */
[----:B------:R-:W0:Y:S01]  /*0050*/  LDC R7, c[0x0][0x360] ;  /* 0x0000d800ff077b82 */ /* 0x000e220000000800 */
[----:B-1----:R-:W-:Y:S01]  /*0060*/  USHF.L.U32 UR4, UR4, UR6, URZ ;  /* 0x0000000604047299 */ /* 0x002fe200080006ff */
[----:B0-----:R-:W-:-:S05]  /*0070*/  IMAD R7, R7, UR5, R0 ;  /* 0x0000000507077c24 */ /* 0x001fca000f8e0200 */
[----:B------:R-:W-:-:S13]  /*0080*/  ISETP.GE.AND P0, PT, R7, UR4, PT ;  /* 0x0000000407007c0c */ /* 0x000fda000bf06270 */
[----:B------:R-:W-:Y:S05]  /*0090*/  @P0 EXIT ;  /* 0x000000000000094d */ /* 0x000fea0003800000 */
[----:B------:R-:W0:Y:S01]  /*00a0*/  LDC.64 R2, c[0x0][0x380] ;  /* 0x0000e000ff027b82 */ /* 0x000e220000000a00 */
[----:B------:R-:W-:Y:S01]  /*00b0*/  SHF.L.U32 R0, R7, UR6, RZ ;  /* 0x0000000607007c19 */ /* 0x000fe200080006ff */
[----:B------:R-:W1:Y:S03]  /*00c0*/  LDCU.64 UR4, c[0x0][0x358] ;  /* 0x00006b00ff0477ac */ /* 0x000e660008000a00 */
[----:B------:R-:W-:-:S04]  /*00d0*/  LOP3.LUT R0, R0, R7, RZ, 0xfc, !PT ;  /* 0x0000000700007212 */ /* 0x000fc800078efcff */
[----:B------:R-:W-:-:S05]  /*00e0*/  SHF.L.U32 R5, R0, 0x1, RZ ;  /* 0x0000000100057819 */ /* 0x000fca00000006ff */
[----:B0-----:R-:W-:Y:S02]  /*00f0*/  IMAD.WIDE R2, R5, 0x8, R2 ;  /* 0x0000000805027825 */ /* 0x001fe400078e0202 */
[----:B------:R-:W0:Y:S04]  /*0100*/  LDC.64 R4, c[0x0][0x388] ;  /* 0x0000e200ff047b82 */ /* 0x000e280000000a00 */
[----:B-1----:R-:W2:Y:S01]  /*0110*/  LDG.E.64 R2, desc[UR4][R2.64] ;  /* 0x0000000402027981 */ /* 0x002ea2000c1e1b00 */
[----:B0-----:R-:W-:-:S05]  /*0120*/  IMAD.WIDE R4, R7, 0x8, R4 ;  /* 0x0000000807047825 */ /* 0x001fca00078e0204 */
[----:B--2---:R-:W-:Y:S01]  /*0130*/  STG.E.64 desc[UR4][R4.64], R2 ;  /* 0x0000000204007986 */ /* 0x004fe2000c101b04 */
[----:B------:R-:W-:Y:S05]  /*0140*/  EXIT ;  /* 0x000000000000794d */ /* 0x000fea0003800000 */
.L_x_1:
        /* <DEDUP_REMOVED lines=11> */
.L_x_24:


//--------------------- .text._Z9dm_reducePdjS_S_ddj --------------------------
	.section	.text._Z9dm_reducePdjS_S_ddj,"ax",@progbits
	.align	128
        .global         _Z9dm_reducePdjS_S_ddj
        .type           _Z9dm_reducePdjS_S_ddj,@function
        .size           _Z9dm_reducePdjS_S_ddj,(.L_x_25 - _Z9dm_reducePdjS_S_ddj)
        .other          _Z9dm_reducePdjS_S_ddj,@"STO_CUDA_ENTRY STV_DEFAULT"
_Z9dm_reducePdjS_S_ddj:
.text._Z9dm_reducePdjS_S_ddj:
        /* <DEDUP_REMOVED lines=8> */
[----:B--2---:R-:W-:-:S07]  /*0080*/  USHF.L.U32 UR5, UR4, UR10, URZ ;  /* 0x0000000a04057299 */ /* 0x004fce00080006ff */
[----:B------:R-:W1:Y:S01]  /*0090*/  S2UR UR6, SR_CTAID.X ;  /* 0x00000000000679c3 */ /* 0x000e620000002500 */
[----:B0-----:R-:W-:-:S05]  /*00a0*/  IMAD R2, R2, UR7, R5 ;  /* 0x0000000702027c24 */ /* 0x001fca000f8e0205 */
[----:B------:R-:W-:Y:S01]  /*00b0*/  ISETP.GE.U32.AND P0, PT, R2, UR5, PT ;  /* 0x0000000502007c0c */ /* 0x000fe2000bf06070 */
[----:B-1----:R-:W-:-:S05]  /*00c0*/  IMAD R3, R3, UR6, R0 ;  /* 0x0000000603037c24 */ /* 0x002fca000f8e0200 */
[----:B------:R-:W-:-:S13]  /*00d0*/  ISETP.GE.OR P0, PT, R3, UR5, P0 ;  /* 0x0000000503007c0c */ /* 0x000fda0008706670 */
[----:B------:R-:W-:Y:S05]  /*00e0*/  @P0 EXIT ;  /* 0x000000000000094d */ /* 0x000fea0003800000 */
[----:B------:R-:W0:Y:S01]  /*00f0*/  LDCU UR7, c[0x0][0x388] ;  /* 0x00007100ff0777ac */ /* 0x000e220008000800 */
[----:B------:R-:W-:Y:S01]  /*0100*/  LOP3.LUT R0, R3, R2, RZ, 0xc0, !PT ;  /* 0x0000000203007212 */ /* 0x000fe200078ec0ff */
[----:B------:R-:W-:Y:S01]  /*0110*/  BSSY.RECONVERGENT B0, `(.L_x_2) ;  /* 0x0000006000007945 */ /* 0x000fe20003800200 */
[----:B0-----:R-:W-:-:S06]  /*0120*/  USHF.L.U32 UR4, UR4, UR7, URZ ;  /* 0x0000000704047299 */ /* 0x001fcc00080006ff */
[----:B------:R-:W-:-:S13]  /*0130*/  LOP3.LUT P0, R0, R0, UR4, RZ, 0xc0, !PT ;  /* 0x0000000400007c12 */ /* 0x000fda000f80c0ff */
[----:B------:R-:W-:Y:S05]  /*0140*/  @P0 BRA `(.L_x_3) ;  /* 0x0000000000080947 */ /* 0x000fea0003800000 */
[----:B------:R-:W-:-:S13]  /*0150*/  LOP3.LUT P0, RZ, R3, UR4, R2, 0xc8, !PT ;  /* 0x0000000403ff7c12 */ /* 0x000fda000f80c802 */
[----:B------:R-:W-:Y:S05]  /*0160*/  @P0 EXIT ;  /* 0x000000000000094d */ /* 0x000fea0003800000 */
.L_x_3:
[----:B------:R-:W-:Y:S05]  /*0170*/  BSYNC.RECONVERGENT B0 ;  /* 0x0000000000007941 */ /* 0x000fea0003800200 */
.L_x_2:
[----:B------:R-:W-:Y:S01]  /*0180*/  ISETP.NE.AND P1, PT, R0, RZ, PT ;  /* 0x000000ff0000720c */ /* 0x000fe20003f25270 */
[----:B------:R-:W0:Y:S01]  /*0190*/  LDCU.64 UR8, c[0x0][0x358] ;  /* 0x00006b00ff0877ac */ /* 0x000e220008000a00 */
[CC--:B------:R-:W-:Y:S02]  /*01a0*/  ISETP.GE.AND P0, PT, R3.reuse, R2.reuse, PT ;  /* 0x000000020300720c */ /* 0x0c0fe40003f06270 */
[----:B------:R-:W-:-:S09]  /*01b0*/  ISETP.GT.AND P2, PT, R3, R2, !P1 ;  /* 0x000000020300720c */ /* 0x000fd20004f44270 */
[----:B------:R-:W1:Y:S01]  /*01c0*/  @!P1 LDC.64 R6, c[0x0][0x380] ;  /* 0x0000e000ff069b82 */ /* 0x000e620000000a00 */
[----:B------:R-:W-:Y:S02]  /*01d0*/  @!P1 SHF.L.U32 R5, R3, UR10, RZ ;  /* 0x0000000a03059c19 */ /* 0x000fe400080006ff */
[----:B------:R-:W-:Y:S02]  /*01e0*/  @!P1 SHF.L.U32 R0, R2, UR10, RZ ;  /* 0x0000000a02009c19 */ /* 0x000fe400080006ff */
[----:B------:R-:W-:Y:S02]  /*01f0*/  @!P1 LOP3.LUT R5, R5, R2, RZ, 0xfc, !PT ;  /* 0x0000000205059212 */ /* 0x000fe400078efcff */
[----:B------:R-:W-:Y:S02]  /*0200*/  @P2 LOP3.LUT R5, R0, R3, RZ, 0xfc, !PT ;  /* 0x0000000300052212 */ /* 0x000fe400078efcff */
[----:B------:R-:W-:-:S05]  /*0210*/  SEL R0, RZ, 0x1, P0 ;  /* 0x00000001ff007807 */ /* 0x000fca0000000000 */
[----:B------:R-:W-:-:S04]  /*0220*/  @!P1 IMAD R5, R5, 0x2, R0 ;  /* 0x0000000205059824 */ /* 0x000fc800078e0200 */
[----:B-1----:R-:W-:Y:S01]  /*0230*/  @!P1 IMAD.WIDE R6, R5, 0x8, R6 ;  /* 0x0000000805069825 */ /* 0x002fe200078e0206 */
[----:B------:R-:W-:Y:S01]  /*0240*/  UIADD3 UR5, UPT, UPT, UR7, 0x1, URZ ;  /* 0x0000000107057890 */ /* 0x000fe2000fffe0ff */
[----:B------:R-:W1:Y:S04]  /*0250*/  @!P1 LDC.64 R4, c[0x0][0x3a0] ;  /* 0x0000e800ff049b82 */ /* 0x000e680000000a00 */
[----:B0-----:R-:W1:Y:S01]  /*0260*/  @!P1 LDG.E.64 R6, desc[UR8][R6.64] ;  /* 0x0000000806069981 */ /* 0x001e62000c1e1b00 */
[----:B------:R-:W-:Y:S02]  /*0270*/  UMOV UR6, 0xffffffff ;  /* 0xffffffff00067882 */ /* 0x000fe40000000000 */
[----:B------:R-:W-:-:S06]  /*0280*/  USHF.L.U32 UR5, UR6, UR5, URZ ;  /* 0x0000000506057299 */ /* 0x000fcc00080006ff */
[----:B------:R-:W-:Y:S02]  /*0290*/  LOP3.LUT R8, R3, UR5, RZ, 0xc0, !PT ;  /* 0x0000000503087c12 */ /* 0x000fe4000f8ec0ff */
[----:B------:R-:W-:Y:S01]  /*02a0*/  LOP3.LUT R9, R2, UR5, RZ, 0xc0, !PT ;  /* 0x0000000502097c12 */ /* 0x000fe2000f8ec0ff */
[----:B------:R-:W-:Y:S01]  /*02b0*/  USHF.L.U32 UR5, UR6, UR7, URZ ;  /* 0x0000000706057299 */ /* 0x000fe200080006ff */
[----:B------:R-:W-:Y:S02]  /*02c0*/  SHF.R.U32.HI R10, RZ, 0x1, R8 ;  /* 0x00000001ff0a7819 */ /* 0x000fe40000011608 */
[----:B------:R-:W-:Y:S02]  /*02d0*/  SHF.R.U32.HI R11, RZ, 0x1, R9 ;  /* 0x00000001ff0b7819 */ /* 0x000fe40000011609 */
[----:B------:R-:W0:Y:S01]  /*02e0*/  @!P1 LDC.64 R8, c[0x0][0x390] ;  /* 0x0000e400ff089b82 */ /* 0x000e220000000a00 */
[----:B------:R-:W-:Y:S02]  /*02f0*/  LOP3.LUT R10, R10, UR5, R3, 0xf2, !PT ;  /* 0x000000050a0a7c12 */ /* 0x000fe4000f8ef203 */
[----:B------:R-:W-:Y:S01]  /*0300*/  LOP3.LUT R11, R11, UR5, R2, 0xf2, !PT ;  /* 0x000000050b0b7c12 */ /* 0x000fe2000f8ef202 */
[----:B------:R-:W-:-:S03]  /*0310*/  UIADD3 UR5, UPT, UPT, UR10, -0x1, URZ ;  /* 0xffffffff0a057890 */ /* 0x000fc6000fffe0ff */
[CC--:B------:R-:W-:Y:S02]  /*0320*/  @!P1 VIMNMX.U32 R13, PT, PT, R10.reuse, R11.reuse, PT ;  /* 0x0000000b0a0d9248 */ /* 0x0c0fe40003fe0000 */
[----:B------:R-:W-:Y:S02]  /*0330*/  @!P1 VIMNMX.U32 R12, PT, PT, R10, R11, !PT ;  /* 0x0000000b0a0c9248 */ /* 0x000fe40007fe0000 */
[----:B------:R-:W-:-:S04]  /*0340*/  @!P1 SHF.L.U32 R13, R13, UR5, RZ ;  /* 0x000000050d0d9c19 */ /* 0x000fc800080006ff */
[----:B------:R-:W-:-:S05]  /*0350*/  @!P1 LOP3.LUT R13, R13, R12, RZ, 0xfc, !PT ;  /* 0x0000000c0d0d9212 */ /* 0x000fca00078efcff */
[----:B------:R-:W-:-:S04]  /*0360*/  @!P1 IMAD R13, R13, 0x2, R0 ;  /* 0x000000020d0d9824 */ /* 0x000fc800078e0200 */
[----:B0-----:R-:W-:Y:S01]  /*0370*/  @!P1 IMAD.WIDE.U32 R8, R13, 0x8, R8 ;  /* 0x000000080d089825 */ /* 0x001fe200078e0008 */
[----:B-1----:R-:W-:-:S07]  /*0380*/  @!P1 DMUL R4, R6, R4 ;  /* 0x0000000406049228 */ /* 0x002fce0000000000 */
[----:B------:R0:W-:Y:S01]  /*0390*/  @!P1 STG.E.64 desc[UR8][R8.64], R4 ;  /* 0x0000000408009986 */ /* 0x0001e2000c101b08 */
[----:B------:R-:W-:Y:S05]  /*03a0*/  @!P1 EXIT ;  /* 0x000000000000994d */ /* 0x000fea0003800000 */
[----:B0-----:R-:W0:Y:S01]  /*03b0*/  LDC.64 R4, c[0x0][0x380] ;  /* 0x0000e000ff047b82 */ /* 0x001e220000000a00 */
[C---:B------:R-:W-:Y:S01]  /*03c0*/  ISETP.GT.AND P0, PT, R3.reuse, R2, PT ;  /* 0x000000020300720c */ /* 0x040fe20003f04270 */
[----:B------:R-:W1:Y:S01]  /*03d0*/  LDCU.64 UR6, c[0x0][0x3a8] ;  /* 0x00007500ff0677ac */ /* 0x000e620008000a00 */
[----:B------:R-:W-:-:S04]  /*03e0*/  SHF.L.U32 R7, R3, UR10, RZ ;  /* 0x0000000a03077c19 */ /* 0x000fc800080006ff */
[----:B------:R-:W-:Y:S02]  /*03f0*/  LOP3.LUT R7, R7, R2, RZ, 0xfc, !PT ;  /* 0x0000000207077212 */ /* 0x000fe400078efcff */
[----:B------:R-:W-:-:S05]  /*0400*/  SHF.L.U32 R2, R2, UR10, RZ ;  /* 0x0000000a02027c19 */ /* 0x000fca00080006ff */
[----:B------:R-:W-:-:S05]  /*0410*/  @P0 LOP3.LUT R7, R2, R3, RZ, 0xfc, !PT ;  /* 0x0000000302070212 */ /* 0x000fca00078efcff */
[----:B------:R-:W-:-:S04]  /*0420*/  IMAD R7, R7, 0x2, R0 ;  /* 0x0000000207077824 */ /* 0x000fc800078e0200 */
[----:B0-----:R-:W-:Y:S02]  /*0430*/  IMAD.WIDE R6, R7, 0x8, R4 ;  /* 0x0000000807067825 */ /* 0x001fe400078e0204 */
[----:B------:R-:W0:Y:S03]  /*0440*/  LDC.64 R4, c[0x0][0x398] ;  /* 0x0000e600ff047b82 */ /* 0x000e260000000a00 */
[----:B------:R-:W1:Y:S01]  /*0450*/  LDG.E.64 R2, desc[UR8][R6.64] ;  /* 0x0000000806027981 */ /* 0x000e62000c1e1b00 */
[CC--:B------:R-:W-:Y:S02]  /*0460*/  VIMNMX.U32 R8, PT, PT, R10.reuse, R11.reuse, PT ;  /* 0x0000000b0a087248 */ /* 0x0c0fe40003fe0000 */
[----:B------:R-:W-:Y:S02]  /*0470*/  VIMNMX.U32 R10, PT, PT, R10, R11, !PT ;  /* 0x0000000b0a0a7248 */ /* 0x000fe40007fe0000 */
[----:B------:R-:W-:-:S04]  /*0480*/  SHF.L.U32 R9, R8, UR5, RZ ;  /* 0x0000000508097c19 */ /* 0x000fc800080006ff */
[----:B------:R-:W-:-:S05]  /*0490*/  LOP3.LUT R9, R9, R10, RZ, 0xfc, !PT ;  /* 0x0000000a09097212 */ /* 0x000fca00078efcff */
[----:B------:R-:W-:-:S04]  /*04a0*/  IMAD R9, R9, 0x2, R0 ;  /* 0x0000000209097824 */ /* 0x000fc800078e0200 */
[----:B0-----:R-:W-:Y:S01]  /*04b0*/  IMAD.WIDE.U32 R4, R9, 0x8, R4 ;  /* 0x0000000809047825 */ /* 0x001fe200078e0004 */
[----:B-1----:R-:W-:-:S07]  /*04c0*/  DMUL R2, R2, UR6 ;  /* 0x0000000602027c28 */ /* 0x002fce0008000000 */
[----:B------:R-:W-:Y:S01]  /*04d0*/  STG.E.64 desc[UR8][R4.64], R2 ;  /* 0x0000000204007986 */ /* 0x000fe2000c101b08 */
[----:B------:R-:W-:Y:S05]  /*04e0*/  EXIT ;  /* 0x000000000000794d */ /* 0x000fea0003800000 */
.L_x_4:
        /* <DEDUP_REMOVED lines=9> */
.L_x_25:


//--------------------- .text._Z14amp_ph_dampingPdjdddj --------------------------
	.section	.text._Z14amp_ph_dampingPdjdddj,"ax",@progbits
	.align	128
        .global         _Z14amp_ph_dampingPdjdddj
        .type           _Z14amp_ph_dampingPdjdddj,@function
        .size           _Z14amp_ph_dampingPdjdddj,(.L_x_26 - _Z14amp_ph_dampingPdjdddj)
        .other          _Z14amp_ph_dampingPdjdddj,@"STO_CUDA_ENTRY STV_DEFAULT"
_Z14amp_ph_dampingPdjdddj:
.text._Z14amp_ph_dampingPdjdddj:
        /* <DEDUP_REMOVED lines=16> */
[----:B------:R-:W1:Y:S01]  /*0100*/  LDC.64 R2, c[0x0][0x380] ;  /* 0x0000e000ff027b82 */ /* 0x000e620000000a00 */
[CC--:B------:R-:W-:Y:S02]  /*0110*/  ISETP.GT.AND P0, PT, R13.reuse, R0.reuse, PT ;  /* 0x000000000d00720c */ /* 0x0c0fe40003f04270 */
[C---:B------:R-:W-:Y:S01]  /*0120*/  SHF.L.U32 R5, R13.reuse, UR7, RZ ;  /* 0x000000070d057c19 */ /* 0x040fe200080006ff */
[----:B------:R-:W2:Y:S01]  /*0130*/  LDCU.64 UR4, c[0x0][0x358] ;  /* 0x00006b00ff0477ac */ /* 0x000ea20008000a00 */
[----:B------:R-:W-:Y:S02]  /*0140*/  SHF.L.U32 R4, R0, UR7, RZ ;  /* 0x0000000700047c19 */ /* 0x000fe400080006ff */
[-C--:B------:R-:W-:Y:S02]  /*0150*/  ISETP.GE.AND P1, PT, R13, R0.reuse, PT ;  /* 0x000000000d00720c */ /* 0x080fe40003f26270 */
[----:B------:R-:W-:-:S05]  /*0160*/  LOP3.LUT R5, R5, R0, RZ, 0xfc, !PT ;  /* 0x0000000005057212 */ /* 0x000fca00078efcff */
[----:B------:R-:W-:Y:S02]  /*0170*/  @P0 LOP3.LUT R5, R4, R13, RZ, 0xfc, !PT ;  /* 0x0000000d04050212 */ /* 0x000fe400078efcff */
[----:B------:R-:W-:Y:S02]  /*0180*/  SEL R4, RZ, 0x1, P1 ;  /* 0x00000001ff047807 */ /* 0x000fe40000800000 */
[----:B0-----:R-:W-:-:S03]  /*0190*/  LOP3.LUT P2, RZ, R13, UR6, R0, 0x80, !PT ;  /* 0x000000060dff7c12 */ /* 0x001fc6000f848000 */
[----:B------:R-:W-:-:S10]  /*01a0*/  IMAD R5, R5, 0x2, R4 ;  /* 0x0000000205057824 */ /* 0x000fd400078e0204 */
[----:B------:R-:W-:Y:S01]  /*01b0*/  @P2 LOP3.LUT R6, R13, UR6, RZ, 0x3c, !PT ;  /* 0x000000060d062c12 */ /* 0x000fe2000f8e3cff */
[----:B------:R-:W0:Y:S01]  /*01c0*/  @P2 LDC.64 R10, c[0x0][0x390] ;  /* 0x0000e400ff0a2b82 */ /* 0x000e220000000a00 */
[----:B------:R-:W-:Y:S02]  /*01d0*/  @P2 LOP3.LUT R7, R0, UR6, RZ, 0x3c, !PT ;  /* 0x0000000600072c12 */ /* 0x000fe4000f8e3cff */
[C---:B------:R-:W-:Y:S02]  /*01e0*/  @P2 SHF.L.U32 R9, R6.reuse, UR7, RZ ;  /* 0x0000000706092c19 */ /* 0x040fe400080006ff */
[----:B------:R-:W-:Y:S02]  /*01f0*/  ISETP.GT.U32.AND P3, PT, R6, R7, P2 ;  /* 0x000000070600720c */ /* 0x000fe40001764070 */
[----:B------:R-:W-:Y:S02]  /*0200*/  @P2 SHF.L.U32 R7, R7, UR7, RZ ;  /* 0x0000000707072c19 */ /* 0x000fe400080006ff */
[----:B------:R-:W-:-:S09]  /*0210*/  @P2 LOP3.LUT R9, R9, UR6, R0, 0xf6, !PT ;  /* 0x0000000609092c12 */ /* 0x000fd2000f8ef600 */
[----:B------:R-:W-:-:S05]  /*0220*/  @P3 LOP3.LUT R9, R7, R6, RZ, 0xfc, !PT ;  /* 0x0000000607093212 */ /* 0x000fca00078efcff */
[----:B------:R-:W-:Y:S02]  /*0230*/  @P2 IMAD R7, R9, 0x2, R4 ;  /* 0x0000000209072824 */ /* 0x000fe400078e0204 */
[----:B-1----:R-:W-:-:S04]  /*0240*/  IMAD.WIDE R4, R5, 0x8, R2 ;  /* 0x0000000805047825 */ /* 0x002fc800078e0202 */
[----:B------:R-:W-:Y:S02]  /*0250*/  @P2 IMAD.WIDE.U32 R6, R7, 0x8, R2 ;  /* 0x0000000807062825 */ /* 0x000fe400078e0002 */
[----:B--2---:R-:W0:Y:S04]  /*0260*/  LDG.E.64 R2, desc[UR4][R4.64] ;  /* 0x0000000404027981 */ /* 0x004e28000c1e1b00 */
[----:B------:R-:W0:Y:S01]  /*0270*/  @P2 LDG.E.64 R8, desc[UR4][R6.64] ;  /* 0x0000000406082981 */ /* 0x000e22000c1e1b00 */
[----:B------:R-:W-:Y:S01]  /*0280*/  BSSY.RECONVERGENT B0, `(.L_x_5) ;  /* 0x000000b000007945 */ /* 0x000fe20003800200 */
[CC--:B0-----:R-:W-:Y:S02]  /*0290*/  @P2 DFMA R8, R2.reuse, R10.reuse, R8 ;  /* 0x0000000a0208222b */ /* 0x0c1fe40000000008 */
[----:B------:R-:W-:-:S05]  /*02a0*/  @P2 DFMA R10, -R2, R10, R2 ;  /* 0x0000000a020a222b */ /* 0x000fca0000000102 */
[----:B------:R0:W-:Y:S01]  /*02b0*/  @P2 STG.E.64 desc[UR4][R6.64], R8 ;  /* 0x0000000806002986 */ /* 0x0001e2000c101b04 */
[----:B------:R-:W-:Y:S05]  /*02c0*/  @P2 BRA `(.L_x_6) ;  /* 0x0000000000182947 */ /* 0x000fea0003800000 */
[----:B------:R-:W-:-:S13]  /*02d0*/  LOP3.LUT P0, RZ, R13, UR6, R0, 0x4, !PT ;  /* 0x000000060dff7c12 */ /* 0x000fda000f800400 */
[----:B------:R-:W-:Y:S05]  /*02e0*/  @P0 EXIT ;  /* 0x000000000000094d */ /* 0x000fea0003800000 */
[----:B------:R-:W1:Y:S01]  /*02f0*/  LDC.64 R10, c[0x0][0x3a0] ;  /* 0x0000e800ff0a7b82 */ /* 0x000e620000000a00 */
[----:B------:R-:W1:Y:S02]  /*0300*/  LDCU.64 UR8, c[0x0][0x398] ;  /* 0x00007300ff0877ac */ /* 0x000e640008000a00 */
[----:B-1----:R-:W-:-:S08]  /*0310*/  DMUL R10, R10, UR8 ;  /* 0x000000080a0a7c28 */ /* 0x002fd00008000000 */
[----:B------:R-:W-:-:S11]  /*0320*/  DMUL R10, R2, R10 ;  /* 0x0000000a020a7228 */ /* 0x000fd60000000000 */
.L_x_6:
[----:B------:R-:W-:Y:S05]  /*0330*/  BSYNC.RECONVERGENT B0 ;  /* 0x0000000000007941 */ /* 0x000fea0003800200 */
.L_x_5:
[----:B------:R-:W-:Y:S01]  /*0340*/  STG.E.64 desc[UR4][R4.64], R10 ;  /* 0x0000000a04007986 */ /* 0x000fe2000c101b04 */
[----:B------:R-:W-:Y:S05]  /*0350*/  EXIT ;  /* 0x000000000000794d */ /* 0x000fea0003800000 */
.L_x_7:
        /* <DEDUP_REMOVED lines=10> */
.L_x_26:


//--------------------- .text._Z8hadamardPdjdj    --------------------------
	.section	.text._Z8hadamardPdjdj,"ax",@progbits
	.align	128
        .global         _Z8hadamardPdjdj
        .type           _Z8hadamardPdjdj,@function
        .size           _Z8hadamardPdjdj,(.L_x_27 - _Z8hadamardPdjdj)
        .other          _Z8hadamardPdjdj,@"STO_CUDA_ENTRY STV_DEFAULT"
_Z8hadamardPdjdj:
.text._Z8hadamardPdjdj:
        /* <DEDUP_REMOVED lines=16> */
[----:B------:R-:W-:Y:S01]  /*0100*/  BSSY.RECONVERGENT B0, `(.L_x_8) ;  /* 0x0000042000007945 */ /* 0x000fe20003800200 */
[----:B------:R-:W-:Y:S01]  /*0110*/  IMAD.MOV.U32 R19, RZ, RZ, R15 ;  /* 0x000000ffff137224 */ /* 0x000fe200078e000f */
[----:B------:R-:W1:Y:S01]  /*0120*/  LDCU.64 UR4, c[0x0][0x358] ;  /* 0x00006b00ff0477ac */ /* 0x000e620008000a00 */
[----:B0-----:R-:W-:Y:S02]  /*0130*/  LOP3.LUT P1, RZ, R15, UR6, RZ, 0xc0, !PT ;  /* 0x000000060fff7c12 */ /* 0x001fe4000f82c0ff */
[----:B------:R-:W-:-:S04]  /*0140*/  LOP3.LUT P0, RZ, R0, UR6, RZ, 0xc, !PT ;  /* 0x0000000600ff7c12 */ /* 0x000fc8000f800cff */
[----:B------:R-:W-:Y:S02]  /*0150*/  PLOP3.LUT P1, PT, P1, P0, PT, 0x2f, 0xf2 ;  /* 0x0000000000f2781c */ /* 0x000fe40000f20577 */
[----:B------:R-:W-:-:S11]  /*0160*/  LOP3.LUT P0, RZ, R0, UR6, RZ, 0xc0, !PT ;  /* 0x0000000600ff7c12 */ /* 0x000fd6000f80c0ff */
[----:B-1----:R-:W-:Y:S05]  /*0170*/  @P1 BRA `(.L_x_9) ;  /* 0x0000000000e81947 */ /* 0x002fea0003800000 */
[----:B------:R-:W-:-:S04]  /*0180*/  LOP3.LUT R19, R15, UR6, RZ, 0x30, !PT ;  /* 0x000000060f137c12 */ /* 0x000fc8000f8e30ff */
[----:B------:R-:W-:-:S13]  /*0190*/  ISETP.GT.AND P1, PT, R19, R0, PT ;  /* 0x000000001300720c */ /* 0x000fda0003f24270 */
[----:B------:R-:W-:Y:S05]  /*01a0*/  @P1 BRA `(.L_x_9) ;  /* 0x0000000000dc1947 */ /* 0x000fea0003800000 */
[----:B------:R-:W-:Y:S01]  /*01b0*/  LOP3.LUT R7, R15, UR6, RZ, 0xfc, !PT ;  /* 0x000000060f077c12 */ /* 0x000fe2000f8efcff */
[----:B------:R-:W0:Y:S01]  /*01c0*/  LDC.64 R2, c[0x0][0x380] ;  /* 0x0000e000ff027b82 */ /* 0x000e220000000a00 */
[C---:B------:R-:W-:Y:S01]  /*01d0*/  LOP3.LUT R8, R0.reuse, UR6, RZ, 0xfc, !PT ;  /* 0x0000000600087c12 */ /* 0x040fe2000f8efcff */
[----:B------:R-:W1:Y:S01]  /*01e0*/  LDCU.64 UR8, c[0x0][0x390] ;  /* 0x00007200ff0877ac */ /* 0x000e620008000a00 */
[C---:B------:R-:W-:Y:S02]  /*01f0*/  ISETP.GT.U32.AND P3, PT, R7.reuse, R0, PT ;  /* 0x000000000700720c */ /* 0x040fe40003f64070 */
[----:B------:R-:W-:Y:S02]  /*0200*/  SHF.L.U32 R25, R7, UR7, RZ ;  /* 0x0000000707197c19 */ /* 0x000fe400080006ff */
[----:B------:R-:W-:Y:S02]  /*0210*/  SHF.L.U32 R18, R0, UR7, RZ ;  /* 0x0000000700127c19 */ /* 0x000fe400080006ff */
[----:B------:R-:W-:-:S02]  /*0220*/  ISETP.GT.U32.AND P1, PT, R19, R8, PT ;  /* 0x000000081300720c */ /* 0x000fc40003f24070 */
[----:B------:R-:W-:Y:S02]  /*0230*/  SHF.L.U32 R9, R19, UR7, RZ ;  /* 0x0000000713097c19 */ /* 0x000fe400080006ff */
[----:B------:R-:W-:Y:S02]  /*0240*/  SHF.L.U32 R10, R8, UR7, RZ ;  /* 0x00000007080a7c19 */ /* 0x000fe400080006ff */
[-C--:B------:R-:W-:Y:S02]  /*0250*/  LOP3.LUT R4, R9, R0.reuse, RZ, 0xfc, !PT ;  /* 0x0000000009047212 */ /* 0x080fe400078efcff */
[----:B------:R-:W-:Y:S02]  /*0260*/  @!P3 LOP3.LUT R6, R25, R0, RZ, 0xfc, !PT ;  /* 0x000000001906b212 */ /* 0x000fe400078efcff */
[----:B------:R-:W-:Y:S01]  /*0270*/  @P3 LOP3.LUT R6, R15, UR6, R18, 0xfe, !PT ;  /* 0x000000060f063c12 */ /* 0x000fe2000f8efe12 */
[----:B------:R-:W-:Y:S01]  /*0280*/  IMAD.SHL.U32 R5, R4, 0x2, RZ ;  /* 0x0000000204057824 */ /* 0x000fe200078e00ff */
[----:B------:R-:W-:-:S02]  /*0290*/  LOP3.LUT R9, R9, UR6, R0, 0xfe, !PT ;  /* 0x0000000609097c12 */ /* 0x000fc4000f8efe00 */
[CC--:B------:R-:W-:Y:S01]  /*02a0*/  ISETP.GT.U32.AND P2, PT, R7.reuse, R8.reuse, PT ;  /* 0x000000080700720c */ /* 0x0c0fe20003f44070 */
[----:B------:R-:W-:Y:S01]  /*02b0*/  IMAD.SHL.U32 R27, R6, 0x2, RZ ;  /* 0x00000002061b7824 */ /* 0x000fe200078e00ff */
[----:B------:R-:W-:Y:S01]  /*02c0*/  VIMNMX.U32 R7, PT, PT, R7, R8, PT ;  /* 0x0000000807077248 */ /* 0x000fe20003fe0000 */
[--C-:B0-----:R-:W-:Y:S01]  /*02d0*/  IMAD.WIDE R4, R5, 0x8, R2.reuse ;  /* 0x0000000805047825 */ /* 0x101fe200078e0202 */
[----:B------:R-:W-:Y:S02]  /*02e0*/  @P1 LOP3.LUT R9, R10, R19, RZ, 0xfc, !PT ;  /* 0x000000130a091212 */ /* 0x000fe400078efcff */
[----:B------:R-:W-:Y:S01]  /*02f0*/  SHF.L.U32 R11, R7, UR7, RZ ;  /* 0x00000007070b7c19 */ /* 0x000fe200080006ff */
[----:B------:R-:W-:Y:S01]  /*0300*/  IMAD.WIDE.U32 R26, R27, 0x8, R2 ;  /* 0x000000081b1a7825 */ /* 0x000fe200078e0002 */
[----:B------:R-:W-:Y:S01]  /*0310*/  SEL R6, R15, R0, P2 ;  /* 0x000000000f067207 */ /* 0x000fe20001000000 */
[----:B------:R-:W2:Y:S02]  /*0320*/  LDG.E.64 R16, desc[UR4][R4.64] ;  /* 0x0000000404107981 */ /* 0x000ea4000c1e1b00 */
[----:B------:R-:W-:-:S02]  /*0330*/  IMAD.SHL.U32 R7, R9, 0x2, RZ ;  /* 0x0000000209077824 */ /* 0x000fc400078e00ff */
[----:B------:R-:W2:Y:S01]  /*0340*/  LDG.E.64 R12, desc[UR4][R26.64] ;  /* 0x000000041a0c7981 */ /* 0x000ea2000c1e1b00 */
[----:B------:R-:W-:Y:S01]  /*0350*/  LOP3.LUT R11, R6, UR6, R11, 0xfe, !PT ;  /* 0x00000006060b7c12 */ /* 0x000fe2000f8efe0b */
[----:B------:R-:W-:-:S04]  /*0360*/  IMAD.WIDE.U32 R6, R7, 0x8, R2 ;  /* 0x0000000807067825 */ /* 0x000fc800078e0002 */
[----:B------:R-:W-:Y:S01]  /*0370*/  IMAD.SHL.U32 R9, R11, 0x2, RZ ;  /* 0x000000020b097824 */ /* 0x000fe200078e00ff */
[----:B------:R-:W3:Y:S03]  /*0380*/  LDG.E.64 R20, desc[UR4][R6.64] ;  /* 0x0000000406147981 */ /* 0x000ee6000c1e1b00 */
[----:B------:R-:W-:-:S05]  /*0390*/  IMAD.WIDE.U32 R8, R9, 0x8, R2 ;  /* 0x0000000809087825 */ /* 0x000fca00078e0002 */
[----:B------:R-:W4:Y:S01]  /*03a0*/  LDG.E.64 R10, desc[UR4][R8.64] ;  /* 0x00000004080a7981 */ /* 0x000f22000c1e1b00 */
[----:B------:R-:W-:Y:S02]  /*03b0*/  LOP3.LUT R18, R15, R18, RZ, 0xfc, !PT ;  /* 0x000000120f127212 */ /* 0x000fe400078efcff */
[----:B------:R-:W-:Y:S02]  /*03c0*/  LOP3.LUT R25, R25, R0, RZ, 0xfc, !PT ;  /* 0x0000000019197212 */ /* 0x000fe400078efcff */
[----:B------:R-:W-:-:S05]  /*03d0*/  @P3 LOP3.LUT R25, R18, UR6, RZ, 0xfc, !PT ;  /* 0x0000000612193c12 */ /* 0x000fca000f8efcff */
[----:B------:R-:W-:-:S04]  /*03e0*/  IMAD.SHL.U32 R25, R25, 0x2, RZ ;  /* 0x0000000219197824 */ /* 0x000fc800078e00ff */
[----:B------:R-:W-:Y:S01]  /*03f0*/  IMAD.WIDE.U32 R2, R25, 0x8, R2 ;  /* 0x0000000819027825 */ /* 0x000fe200078e0002 */
[C-C-:B--2---:R-:W-:Y:S02]  /*0400*/  DADD R22, R16.reuse, -R12.reuse ;  /* 0x0000000010167229 */ /* 0x144fe4000000080c */
[----:B------:R-:W-:-:S06]  /*0410*/  DADD R16, R16, R12 ;  /* 0x0000000010107229 */ /* 0x000fcc000000000c */
[C---:B---3--:R-:W-:Y:S02]  /*0420*/  DADD R12, R20.reuse, R22 ;  /* 0x00000000140c7229 */ /* 0x048fe40000000016 */
[C-C-:B------:R-:W-:Y:S02]  /*0430*/  DADD R14, R20.reuse, R16.reuse ;  /* 0x00000000140e7229 */ /* 0x140fe40000000010 */
[C---:B------:R-:W-:Y:S02]  /*0440*/  DADD R16, -R20.reuse, R16 ;  /* 0x0000000014107229 */ /* 0x040fe40000000110 */
[----:B------:R-:W-:Y:S02]  /*0450*/  DADD R20, -R20, R22 ;  /* 0x0000000014147229 */ /* 0x000fe40000000116 */
[C---:B----4-:R-:W-:Y:S02]  /*0460*/  DADD R12, -R10.reuse, R12 ;  /* 0x000000000a0c7229 */ /* 0x050fe4000000010c */
[----:B------:R-:W-:-:S02]  /*0470*/  DADD R14, R10, R14 ;  /* 0x000000000a0e7229 */ /* 0x000fc4000000000e */
[C---:B------:R-:W-:Y:S02]  /*0480*/  DADD R16, -R10.reuse, R16 ;  /* 0x000000000a107229 */ /* 0x040fe40000000110 */
[----:B------:R-:W-:Y:S02]  /*0490*/  DADD R20, R10, R20 ;  /* 0x000000000a147229 */ /* 0x000fe40000000014 */
[----:B-1----:R-:W-:Y:S02]  /*04a0*/  DMUL R12, R12, UR8 ;  /* 0x000000080c0c7c28 */ /* 0x002fe40008000000 */
[----:B------:R-:W-:Y:S02]  /*04b0*/  DMUL R14, R14, UR8 ;  /* 0x000000080e0e7c28 */ /* 0x000fe40008000000 */
[----:B------:R-:W-:Y:S02]  /*04c0*/  DMUL R16, R16, UR8 ;  /* 0x0000000810107c28 */ /* 0x000fe40008000000 */
[----:B------:R-:W-:-:S03]  /*04d0*/  DMUL R20, R20, UR8 ;  /* 0x0000000814147c28 */ /* 0x000fc60008000000 */
[----:B------:R0:W-:Y:S04]  /*04e0*/  STG.E.64 desc[UR4][R4.64], R14 ;  /* 0x0000000e04007986 */ /* 0x0001e8000c101b04 */
[----:B------:R0:W-:Y:S04]  /*04f0*/  STG.E.64 desc[UR4][R2.64], R12 ;  /* 0x0000000c02007986 */ /* 0x0001e8000c101b04 */
[----:B------:R0:W-:Y:S04]  /*0500*/  STG.E.64 desc[UR4][R6.64], R16 ;  /* 0x0000001006007986 */ /* 0x0001e8000c101b04 */
[----:B------:R0:W-:Y:S02]  /*0510*/  STG.E.64 desc[UR4][R8.64], R20 ;  /* 0x0000001408007986 */ /* 0x0001e4000c101b04 */
.L_x_9:
[----:B------:R-:W-:Y:S05]  /*0520*/  BSYNC.RECONVERGENT B0 ;  /* 0x0000000000007941 */ /* 0x000fea0003800200 */
.L_x_8:
[----:B------:R-:W-:-:S04]  /*0530*/  LOP3.LUT P1, RZ, R19, UR6, RZ, 0xc, !PT ;  /* 0x0000000613ff7c12 */ /* 0x000fc8000f820cff */
[----:B------:R-:W-:-:S13]  /*0540*/  PLOP3.LUT P0, PT, P1, P0, PT, 0x2f, 0xf2 ;  /* 0x0000000000f2781c */ /* 0x000fda0000f00577 */
[----:B------:R-:W-:Y:S05]  /*0550*/  @P0 EXIT ;  /* 0x000000000000094d */ /* 0x000fea0003800000 */
[----:B0-----:R-:W-:-:S04]  /*0560*/  LOP3.LUT R2, R0, UR6, RZ, 0x30, !PT ;  /* 0x0000000600027c12 */ /* 0x001fc8000f8e30ff */
[----:B------:R-:W-:-:S13]  /*0570*/  ISETP.GT.AND P0, PT, R2, R19, PT ;  /* 0x000000130200720c */ /* 0x000fda0003f04270 */
[----:B------:R-:W-:Y:S05]  /*0580*/  @P0 EXIT ;  /* 0x000000000000094d */ /* 0x000fea0003800000 */
[----:B------:R-:W-:Y:S01]  /*0590*/  LOP3.LUT R8, R0, UR6, RZ, 0xfc, !PT ;  /* 0x0000000600087c12 */ /* 0x000fe2000f8efcff */
[----:B------:R-:W0:Y:S01]  /*05a0*/  LDC.64 R6, c[0x0][0x380] ;  /* 0x0000e000ff067b82 */ /* 0x000e220000000a00 */
[C---:B------:R-:W-:Y:S01]  /*05b0*/  LOP3.LUT R9, R19.reuse, UR6, RZ, 0xfc, !PT ;  /* 0x0000000613097c12 */ /* 0x040fe2000f8efcff */
[----:B------:R-:W1:Y:S01]  /*05c0*/  LDCU.64 UR8, c[0x0][0x390] ;  /* 0x00007200ff0877ac */ /* 0x000e620008000a00 */
[C---:B------:R-:W-:Y:S02]  /*05d0*/  ISETP.GT.U32.AND P2, PT, R8.reuse, R19, PT ;  /* 0x000000130800720c */ /* 0x040fe40003f44070 */
[----:B------:R-:W-:Y:S02]  /*05e0*/  SHF.L.U32 R18, R8, UR7, RZ ;  /* 0x0000000708127c19 */ /* 0x000fe400080006ff */
[----:B------:R-:W-:Y:S02]  /*05f0*/  ISETP.GT.U32.AND P0, PT, R2, R9, PT ;  /* 0x000000090200720c */ /* 0x000fe40003f04070 */
[----:B------:R-:W-:-:S02]  /*0600*/  SHF.L.U32 R25, R19, UR7, RZ ;  /* 0x0000000713197c19 */ /* 0x000fc400080006ff */
[----:B------:R-:W-:Y:S02]  /*0610*/  SHF.L.U32 R4, R2, UR7, RZ ;  /* 0x0000000702047c19 */ /* 0x000fe400080006ff */
[----:B------:R-:W-:Y:S02]  /*0620*/  SHF.L.U32 R11, R9, UR7, RZ ;  /* 0x00000007090b7c19 */ /* 0x000fe400080006ff */
[C---:B------:R-:W-:Y:S02]  /*0630*/  LOP3.LUT R3, R19.reuse, R4, RZ, 0xfc, !PT ;  /* 0x0000000413037212 */ /* 0x040fe400078efcff */
[----:B------:R-:W-:Y:S02]  /*0640*/  @!P2 LOP3.LUT R5, R19, R18, RZ, 0xfc, !PT ;  /* 0x000000121305a212 */ /* 0x000fe400078efcff */
[----:B------:R-:W-:Y:S01]  /*0650*/  @P2 LOP3.LUT R5, R0, UR6, R25, 0xfe, !PT ;  /* 0x0000000600052c12 */ /* 0x000fe2000f8efe19 */
[----:B------:R-:W-:Y:S01]  /*0660*/  IMAD.SHL.U32 R3, R3, 0x2, RZ ;  /* 0x0000000203037824 */ /* 0x000fe200078e00ff */
[----:B------:R-:W-:-:S02]  /*0670*/  LOP3.LUT R4, R19, UR6, R4, 0xfe, !PT ;  /* 0x0000000613047c12 */ /* 0x000fc4000f8efe04 */
[CC--:B------:R-:W-:Y:S01]  /*0680*/  ISETP.GT.U32.AND P1, PT, R8.reuse, R9.reuse, PT ;  /* 0x000000090800720c */ /* 0x0c0fe20003f24070 */
[----:B------:R-:W-:Y:S01]  /*0690*/  IMAD.SHL.U32 R5, R5, 0x2, RZ ;  /* 0x0000000205057824 */ /* 0x000fe200078e00ff */
[----:B------:R-:W-:Y:S02]  /*06a0*/  VIMNMX.U32 R9, PT, PT, R8, R9, PT ;  /* 0x0000000908097248 */ /* 0x000fe40003fe0000 */
[----:B------:R-:W-:Y:S01]  /*06b0*/  @P0 LOP3.LUT R4, R11, R2, RZ, 0xfc, !PT ;  /* 0x000000020b040212 */ /* 0x000fe200078efcff */
[--C-:B0-----:R-:W-:Y:S01]  /*06c0*/  IMAD.WIDE.U32 R12, R5, 0x8, R6.reuse ;  /* 0x00000008050c7825 */ /* 0x101fe200078e0006 */
[----:B------:R-:W-:Y:S02]  /*06d0*/  SHF.L.U32 R8, R9, UR7, RZ ;  /* 0x0000000709087c19 */ /* 0x000fe400080006ff */
[----:B------:R-:W-:Y:S01]  /*06e0*/  SEL R5, R0, R19, P1 ;  /* 0x0000001300057207 */ /* 0x000fe20000800000 */
[----:B------:R-:W-:Y:S02]  /*06f0*/  IMAD.WIDE R2, R3, 0x8, R6 ;  /* 0x0000000803027825 */ /* 0x000fe400078e0206 */
        /* <DEDUP_REMOVED lines=11> */
[----:B------:R-:W-:Y:S01]  /*07b0*/  @P2 LOP3.LUT R18, R0, UR6, RZ, 0xfc, !PT ;  /* 0x0000000600122c12 */ /* 0x000fe2000f8efcff */
[C-C-:B--2---:R-:W-:Y:S02]  /*07c0*/  DADD R16, R10.reuse, R12.reuse ;  /* 0x000000000a107229 */ /* 0x144fe4000000000c */
[----:B------:R-:W-:-:S06]  /*07d0*/  DADD R22, R10, -R12 ;  /* 0x000000000a167229 */ /* 0x000fcc000000080c */
[C---:B---3--:R-:W-:Y:S02]  /*07e0*/  DADD R12, R20.reuse, R16 ;  /* 0x00000000140c7229 */ /* 0x048fe40000000010 */
[C---:B------:R-:W-:Y:S02]  /*07f0*/  DADD R10, R20.reuse, R22 ;  /* 0x00000000140a7229 */ /* 0x040fe40000000016 */
[C---:B------:R-:W-:Y:S02]  /*0800*/  DADD R16, -R20.reuse, R16 ;  /* 0x0000000014107229 */ /* 0x040fe40000000110 */
[----:B------:R-:W-:Y:S02]  /*0810*/  DADD R20, -R20, R22 ;  /* 0x0000000014147229 */ /* 0x000fe40000000116 */
[C---:B----4-:R-:W-:Y:S02]  /*0820*/  DADD R12, R14.reuse, R12 ;  /* 0x000000000e0c7229 */ /* 0x050fe4000000000c */
[----:B------:R-:W-:-:S02]  /*0830*/  DADD R10, -R14, R10 ;  /* 0x000000000e0a7229 */ /* 0x000fc4000000010a */
[C---:B------:R-:W-:Y:S02]  /*0840*/  DADD R16, -R14.reuse, R16 ;  /* 0x000000000e107229 */ /* 0x040fe40000000110 */
[----:B------:R-:W-:Y:S01]  /*0850*/  DADD R20, R14, R20 ;  /* 0x000000000e147229 */ /* 0x000fe20000000014 */
[----:B------:R-:W-:Y:S01]  /*0860*/  IMAD.SHL.U32 R15, R18, 0x2, RZ ;  /* 0x00000002120f7824 */ /* 0x000fe200078e00ff */
[----:B-1----:R-:W-:Y:S02]  /*0870*/  DMUL R12, R12, UR8 ;  /* 0x000000080c0c7c28 */ /* 0x002fe40008000000 */
[----:B------:R-:W-:Y:S01]  /*0880*/  DMUL R10, R10, UR8 ;  /* 0x000000080a0a7c28 */ /* 0x000fe20008000000 */
[----:B------:R-:W-:Y:S01]  /*0890*/  IMAD.WIDE.U32 R6, R15, 0x8, R6 ;  /* 0x000000080f067825 */ /* 0x000fe200078e0006 */
[----:B------:R-:W-:Y:S02]  /*08a0*/  DMUL R16, R16, UR8 ;  /* 0x0000000810107c28 */ /* 0x000fe40008000000 */
[----:B------:R-:W-:Y:S01]  /*08b0*/  DMUL R20, R20, UR8 ;  /* 0x0000000814147c28 */ /* 0x000fe20008000000 */
[----:B------:R-:W-:Y:S04]  /*08c0*/  STG.E.64 desc[UR4][R2.64+0x8], R12 ;  /* 0x0000080c02007986 */ /* 0x000fe8000c101b04 */
[----:B------:R-:W-:Y:S04]  /*08d0*/  STG.E.64 desc[UR4][R6.64+0x8], R10 ;  /* 0x0000080a06007986 */ /* 0x000fe8000c101b04 */
[----:B------:R-:W-:Y:S04]  /*08e0*/  STG.E.64 desc[UR4][R8.64+0x8], R16 ;  /* 0x0000081008007986 */ /* 0x000fe8000c101b04 */
[----:B------:R-:W-:Y:S01]  /*08f0*/  STG.E.64 desc[UR4][R4.64+0x8], R20 ;  /* 0x0000081404007986 */ /* 0x000fe2000c101b04 */
[----:B------:R-:W-:Y:S05]  /*0900*/  EXIT ;  /* 0x000000000000794d */ /* 0x000fea0003800000 */
.L_x_10:
        /* <DEDUP_REMOVED lines=15> */
.L_x_27:


//--------------------- .text._Z8rotate_xPdjddj   --------------------------
	.section	.text._Z8rotate_xPdjddj,"ax",@progbits
	.align	128
        .global         _Z8rotate_xPdjddj
        .type           _Z8rotate_xPdjddj,@function
        .size           _Z8rotate_xPdjddj,(.L_x_28 - _Z8rotate_xPdjddj)
        .other          _Z8rotate_xPdjddj,@"STO_CUDA_ENTRY STV_DEFAULT"
_Z8rotate_xPdjddj:
.text._Z8rotate_xPdjddj:
        /* <DEDUP_REMOVED lines=29> */
[C---:B------:R-:W-:Y:S02]  /*01d0*/  SHF.L.U32 R4, R0.reuse, UR7, RZ ;  /* 0x0000000700047c19 */ /* 0x040fe400080006ff */
[CC--:B------:R-:W-:Y:S02]  /*01e0*/  ISETP.GT.U32.AND P1, PT, R5.reuse, R0.reuse, PT ;  /* 0x000000000500720c */ /* 0x0c0fe40003f24070 */
[----:B------:R-:W-:Y:S02]  /*01f0*/  SHF.L.U32 R9, R5, UR7, RZ ;  /* 0x0000000705097c19 */ /* 0x000fe400080006ff */
[----:B------:R-:W-:Y:S01]  /*0200*/  LOP3.LUT R6, R0, UR6, RZ, 0xfc, !PT ;  /* 0x0000000600067c12 */ /* 0x000fe2000f8efcff */
[----:B------:R-:W1:Y:S08]  /*0210*/  LDC.64 R26, c[0x0][0x398] ;  /* 0x0000e600ff1a7b82 */ /* 0x000e700000000a00 */
[----:B------:R-:W-:-:S02]  /*0220*/  @!P1 LOP3.LUT R9, R9, R0, RZ, 0xfc, !PT ;  /* 0x0000000009099212 */ /* 0x000fc400078efcff */
[----:B------:R-:W-:-:S05]  /*0230*/  @P1 LOP3.LUT R9, R7, UR6, R4, 0xfe, !PT ;  /* 0x0000000607091c12 */ /* 0x000fca000f8efe04 */
[----:B------:R-:W-:-:S04]  /*0240*/  IMAD.SHL.U32 R9, R9, 0x2, RZ ;  /* 0x0000000209097824 */ /* 0x000fc800078e00ff */
[----:B0-----:R-:W-:-:S06]  /*0250*/  IMAD.WIDE.U32 R14, R9, 0x8, R2 ;  /* 0x00000008090e7825 */ /* 0x001fcc00078e0002 */
[----:B------:R-:W2:Y:S01]  /*0260*/  LDG.E.64 R14, desc[UR4][R14.64+0x8] ;  /* 0x000008040e0e7981 */ /* 0x000ea2000c1e1b00 */
[CC--:B------:R-:W-:Y:S02]  /*0270*/  ISETP.GT.U32.AND P2, PT, R23.reuse, R6.reuse, PT ;  /* 0x000000061700720c */ /* 0x0c0fe40003f44070 */
[----:B------:R-:W-:Y:S02]  /*0280*/  SHF.L.U32 R11, R23, UR7, RZ ;  /* 0x00000007170b7c19 */ /* 0x000fe400080006ff */
[----:B------:R-:W-:Y:S02]  /*0290*/  SHF.L.U32 R4, R6, UR7, RZ ;  /* 0x0000000706047c19 */ /* 0x000fe400080006ff */
[----:B------:R-:W-:Y:S02]  /*02a0*/  LOP3.LUT R8, R11, UR6, R0, 0xfe, !PT ;  /* 0x000000060b087c12 */ /* 0x000fe4000f8efe00 */
[----:B------:R-:W-:-:S05]  /*02b0*/  VIMNMX.U32 R10, PT, PT, R5, R6, PT ;  /* 0x00000006050a7248 */ /* 0x000fca0003fe0000 */
[----:B------:R-:W-:-:S05]  /*02c0*/  @P2 LOP3.LUT R8, R4, R23, RZ, 0xfc, !PT ;  /* 0x0000001704082212 */ /* 0x000fca00078efcff */
[----:B------:R-:W-:-:S04]  /*02d0*/  IMAD.SHL.U32 R9, R8, 0x2, RZ ;  /* 0x0000000208097824 */ /* 0x000fc800078e00ff */
[--C-:B------:R-:W-:Y:S01]  /*02e0*/  IMAD.WIDE.U32 R8, R9, 0x8, R2.reuse ;  /* 0x0000000809087825 */ /* 0x100fe200078e0002 */
[----:B------:R-:W-:Y:S02]  /*02f0*/  LOP3.LUT R4, R11, R0, RZ, 0xfc, !PT ;  /* 0x000000000b047212 */ /* 0x000fe400078efcff */
[----:B------:R-:W-:Y:S02]  /*0300*/  ISETP.GT.U32.AND P2, PT, R5, R6, PT ;  /* 0x000000060500720c */ /* 0x000fe40003f44070 */
[----:B------:R-:W3:Y:S01]  /*0310*/  LDG.E.64 R16, desc[UR4][R8.64+0x8] ;  /* 0x0000080408107981 */ /* 0x000ee2000c1e1b00 */
[----:B------:R-:W-:Y:S01]  /*0320*/  IMAD.SHL.U32 R21, R4, 0x2, RZ ;  /* 0x0000000204157824 */ /* 0x000fe200078e00ff */
[----:B------:R-:W-:Y:S02]  /*0330*/  SHF.L.U32 R5, R10, UR7, RZ ;  /* 0x000000070a057c19 */ /* 0x000fe400080006ff */
[----:B------:R-:W-:Y:S01]  /*0340*/  SEL R4, R7, R0, P2 ;  /* 0x0000000007047207 */ /* 0x000fe20001000000 */
[----:B------:R-:W-:-:S03]  /*0350*/  IMAD.WIDE R20, R21, 0x8, R2 ;  /* 0x0000000815147825 */ /* 0x000fc600078e0202 */
[----:B------:R-:W-:Y:S02]  /*0360*/  LOP3.LUT R4, R4, UR6, R5, 0xfe, !PT ;  /* 0x0000000604047c12 */ /* 0x000fe4000f8efe05 */
[----:B------:R-:W4:Y:S03]  /*0370*/  LDG.E.64 R12, desc[UR4][R20.64] ;  /* 0x00000004140c7981 */ /* 0x000f26000c1e1b00 */
[----:B------:R-:W-:-:S04]  /*0380*/  IMAD.SHL.U32 R5, R4, 0x2, RZ ;  /* 0x0000000204057824 */ /* 0x000fc800078e00ff */
[----:B------:R-:W-:-:S05]  /*0390*/  IMAD.WIDE.U32 R4, R5, 0x8, R2 ;  /* 0x0000000805047825 */ /* 0x000fca00078e0002 */
[----:B------:R-:W5:Y:S01]  /*03a0*/  LDG.E.64 R10, desc[UR4][R4.64] ;  /* 0x00000004040a7981 */ /* 0x000f62000c1e1b00 */
[----:B------:R-:W-:-:S04]  /*03b0*/  ISETP.GT.U32.AND P2, PT, R0, UR6, PT ;  /* 0x0000000600007c0c */ /* 0x000fc8000bf44070 */
[----:B------:R-:W-:-:S04]  /*03c0*/  SEL R6, RZ, 0x1, P2 ;  /* 0x00000001ff067807 */ /* 0x000fc80001000000 */
[----:B------:R-:W-:Y:S02]  /*03d0*/  LOP3.LUT P2, RZ, R23, R6, RZ, 0xfc, !PT ;  /* 0x0000000617ff7212 */ /* 0x000fe4000784fcff */
[C---:B------:R-:W-:Y:S02]  /*03e0*/  LOP3.LUT R22, R7.reuse, UR6, RZ, 0xfc, !PT ;  /* 0x0000000607167c12 */ /* 0x040fe4000f8efcff */
[----:B------:R-:W-:Y:S02]  /*03f0*/  SHF.L.U32 R6, R0, UR7, RZ ;  /* 0x0000000700067c19 */ /* 0x000fe400080006ff */
[----:B------:R-:W-:Y:S02]  /*0400*/  SHF.L.U32 R25, R22, UR7, RZ ;  /* 0x0000000716197c19 */ /* 0x000fe400080006ff */
[----:B------:R-:W-:Y:S02]  /*0410*/  LOP3.LUT R7, R7, R6, RZ, 0xfc, !PT ;  /* 0x0000000607077212 */ /* 0x000fe400078efcff */
[----:B------:R-:W-:-:S02]  /*0420*/  LOP3.LUT R6, R25, R0, RZ, 0xfc, !PT ;  /* 0x0000000019067212 */ /* 0x000fc400078efcff */
[----:B------:R-:W-:-:S05]  /*0430*/  @P1 LOP3.LUT R6, R7, UR6, RZ, 0xfc, !PT ;  /* 0x0000000607061c12 */ /* 0x000fca000f8efcff */
[----:B------:R-:W-:-:S04]  /*0440*/  IMAD.SHL.U32 R7, R6, 0x2, RZ ;  /* 0x0000000206077824 */ /* 0x000fc800078e00ff */
[----:B------:R-:W-:Y:S01]  /*0450*/  IMAD.WIDE.U32 R2, R7, 0x8, R2 ;  /* 0x0000000807027825 */ /* 0x000fe200078e0002 */
[----:B--2---:R-:W-:-:S10]  /*0460*/  DADD R18, -RZ, -R14 ;  /* 0x00000000ff127229 */ /* 0x004fd4000000090e */
[----:B------:R-:W-:Y:S02]  /*0470*/  FSEL R14, R14, R18, !P2 ;  /* 0x000000120e0e7208 */ /* 0x000fe40005000000 */
[----:B------:R-:W-:Y:S02]  /*0480*/  FSEL R15, R15, R19, !P2 ;  /* 0x000000130f0f7208 */ /* 0x000fe40005000000 */
[----:B------:R-:W1:Y:S04]  /*0490*/  LDC.64 R18, c[0x0][0x390] ;  /* 0x0000e400ff127b82 */ /* 0x000e680000000a00 */
[----:B---3--:R-:W-:Y:S02]  /*04a0*/  DADD R24, -R16, R14 ;  /* 0x0000000010187229 */ /* 0x008fe4000000010e */
[----:B-1----:R-:W-:-:S02]  /*04b0*/  DMUL R6, R18, R26 ;  /* 0x0000001a12067228 */ /* 0x002fc40000000000 */
[----:B------:R-:W-:-:S06]  /*04c0*/  DMUL R18, R18, R18 ;  /* 0x0000001212127228 */ /* 0x000fcc0000000000 */
[----:B------:R-:W-:Y:S02]  /*04d0*/  DMUL R24, R6, R24 ;  /* 0x0000001806187228 */ /* 0x000fe40000000000 */
[----:B------:R-:W-:-:S06]  /*04e0*/  DMUL R26, R26, R26 ;  /* 0x0000001a1a1a7228 */ /* 0x000fcc0000000000 */
[----:B----4-:R-:W-:-:S08]  /*04f0*/  DFMA R24, R12, R18, R24 ;  /* 0x000000120c18722b */ /* 0x010fd00000000018 */
[----:B-----5:R-:W-:Y:S02]  /*0500*/  DFMA R28, R10, R26, R24 ;  /* 0x0000001a0a1c722b */ /* 0x020fe40000000018 */
[----:B------:R-:W-:-:S05]  /*0510*/  DADD R24, -R12, R10 ;  /* 0x000000000c187229 */ /* 0x000fca000000010a */
[----:B------:R0:W-:Y:S03]  /*0520*/  STG.E.64 desc[UR4][R20.64], R28 ;  /* 0x0000001c14007986 */ /* 0x0001e6000c101b04 */
[----:B0-----:R-:W-:Y:S02]  /*0530*/  DMUL R28, R6, R24 ;  /* 0x00000018061c7228 */ /* 0x001fe40000000000 */
[----:B------:R-:W-:-:S06]  /*0540*/  DADD R24, R12, -R10 ;  /* 0x000000000c187229 */ /* 0x000fcc000000080a */
[----:B------:R-:W-:Y:S02]  /*0550*/  DFMA R28, R16, R26, R28 ;  /* 0x0000001a101c722b */ /* 0x000fe4000000001c */
[----:B------:R-:W-:-:S06]  /*0560*/  DMUL R24, R6, R24 ;  /* 0x0000001806187228 */ /* 0x000fcc0000000000 */
[C---:B------:R-:W-:Y:S02]  /*0570*/  DFMA R28, R14.reuse, R18, R28 ;  /* 0x000000120e1c722b */ /* 0x040fe4000000001c */
[----:B------:R-:W-:Y:S02]  /*0580*/  DFMA R24, R14, R26, R24 ;  /* 0x0000001a0e18722b */ /* 0x000fe40000000018 */
[----:B------:R-:W-:-:S08]  /*0590*/  DADD R14, R16, -R14 ;  /* 0x00000000100e7229 */ /* 0x000fd0000000080e */
[----:B------:R-:W-:Y:S02]  /*05a0*/  DMUL R14, R6, R14 ;  /* 0x0000000e060e7228 */ /* 0x000fe40000000000 */
[----:B------:R-:W-:-:S06]  /*05b0*/  DADD R6, -RZ, -R28 ;  /* 0x00000000ff067229 */ /* 0x000fcc000000091c */
[-C--:B------:R-:W-:Y:S02]  /*05c0*/  DFMA R10, R10, R18.reuse, R14 ;  /* 0x000000120a0a722b */ /* 0x080fe4000000000e */
[----:B------:R-:W-:Y:S02]  /*05d0*/  DFMA R24, R16, R18, R24 ;  /* 0x000000121018722b */ /* 0x000fe40000000018 */
[----:B------:R-:W-:Y:S02]  /*05e0*/  FSEL R6, R28, R6, !P2 ;  /* 0x000000061c067208 */ /* 0x000fe40005000000 */
[----:B------:R-:W-:Y:S02]  /*05f0*/  FSEL R7, R29, R7, !P2 ;  /* 0x000000071d077208 */ /* 0x000fe40005000000 */
[----:B------:R-:W-:-:S03]  /*0600*/  DFMA R10, R12, R26, R10 ;  /* 0x0000001a0c0a722b */ /* 0x000fc6000000000a */
[----:B------:R0:W-:Y:S04]  /*0610*/  STG.E.64 desc[UR4][R2.64+0x8], R6 ;  /* 0x0000080602007986 */ /* 0x0001e8000c101b04 */
[----:B------:R0:W-:Y:S04]  /*0620*/  STG.E.64 desc[UR4][R8.64+0x8], R24 ;  /* 0x0000081808007986 */ /* 0x0001e8000c101b04 */
[----:B------:R0:W-:Y:S02]  /*0630*/  STG.E.64 desc[UR4][R4.64], R10 ;  /* 0x0000000a04007986 */ /* 0x0001e4000c101b04 */
.L_x_12:
[----:B------:R-:W-:Y:S05]  /*0640*/  BSYNC.RECONVERGENT B0 ;  /* 0x0000000000007941 */ /* 0x000fea0003800200 */
.L_x_11:
        /* <DEDUP_REMOVED lines=8> */
[----:B------:R-:W-:Y:S02]  /*06d0*/  LOP3.LUT R9, R23, UR6, RZ, 0xfc, !PT ;  /* 0x0000000617097c12 */ /* 0x000fe4000f8efcff */
[----:B------:R-:W-:Y:S02]  /*06e0*/  ISETP.GT.U32.AND P1, PT, R12, R23, PT ;  /* 0x000000170c00720c */ /* 0x000fe40003f24070 */
[----:B------:R-:W-:Y:S02]  /*06f0*/  ISETP.GT.U32.AND P0, PT, R2, R9, PT ;  /* 0x000000090200720c */ /* 0x000fe40003f04070 */
[----:B------:R-:W-:Y:S01]  /*0700*/  SHF.L.U32 R22, R12, UR7, RZ ;  /* 0x000000070c167c19 */ /* 0x000fe200080006ff */
[----:B------:R-:W1:Y:S01]  /*0710*/  LDC.64 R20, c[0x0][0x390] ;  /* 0x0000e400ff147b82 */ /* 0x000e620000000a00 */
[----:B------:R-:W-:-:S02]  /*0720*/  SHF.L.U32 R8, R2, UR7, RZ ;  /* 0x0000000702087c19 */ /* 0x000fc400080006ff */
[----:B------:R-:W-:Y:S02]  /*0730*/  SHF.L.U32 R25, R23, UR7, RZ ;  /* 0x0000000717197c19 */ /* 0x000fe400080006ff */
[----:B------:R-:W-:Y:S02]  /*0740*/  SHF.L.U32 R7, R9, UR7, RZ ;  /* 0x0000000709077c19 */ /* 0x000fe400080006ff */
[C---:B------:R-:W-:Y:S01]  /*0750*/  LOP3.LUT R6, R23.reuse, UR6, R8, 0xfe, !PT ;  /* 0x0000000617067c12 */ /* 0x040fe2000f8efe08 */
[----:B------:R-:W1:Y:S01]  /*0760*/  LDC.64 R16, c[0x0][0x398] ;  /* 0x0000e600ff107b82 */ /* 0x000e620000000a00 */
[----:B------:R-:W-:Y:S02]  /*0770*/  @!P1 LOP3.LUT R3, R23, R22, RZ, 0xfc, !PT ;  /* 0x0000001617039212 */ /* 0x000fe400078efcff */
[----:B------:R-:W-:Y:S02]  /*0780*/  @P1 LOP3.LUT R3, R0, UR6, R25, 0xfe, !PT ;  /* 0x0000000600031c12 */ /* 0x000fe4000f8efe19 */
[----:B------:R-:W-:-:S02]  /*0790*/  @P0 LOP3.LUT R6, R7, R2, RZ, 0xfc, !PT ;  /* 0x0000000207060212 */ /* 0x000fc400078efcff */
[----:B------:R-:W-:Y:S01]  /*07a0*/  LOP3.LUT R8, R23, R8, RZ, 0xfc, !PT ;  /* 0x0000000817087212 */ /* 0x000fe200078efcff */
[----:B------:R-:W-:Y:S02]  /*07b0*/  IMAD.SHL.U32 R3, R3, 0x2, RZ ;  /* 0x0000000203037824 */ /* 0x000fe400078e00ff */
[----:B------:R-:W-:Y:S02]  /*07c0*/  IMAD.SHL.U32 R7, R6, 0x2, RZ ;  /* 0x0000000206077824 */ /* 0x000fe400078e00ff */
[----:B0-----:R-:W-:-:S04]  /*07d0*/  IMAD.WIDE.U32 R14, R3, 0x8, R4 ;  /* 0x00000008030e7825 */ /* 0x001fc800078e0004 */
[----:B------:R-:W-:Y:S01]  /*07e0*/  IMAD.WIDE.U32 R6, R7, 0x8, R4 ;  /* 0x0000000807067825 */ /* 0x000fe200078e0004 */
[CC--:B------:R-:W-:Y:S01]  /*07f0*/  VIMNMX.U32 R2, PT, PT, R12.reuse, R9.reuse, PT ;  /* 0x000000090c027248 */ /* 0x0c0fe20003fe0000 */
[----:B------:R-:W2:Y:S01]  /*0800*/  LDG.E.64 R14, desc[UR4][R14.64] ;  /* 0x000000040e0e7981 */ /* 0x000ea2000c1e1b00 */
[----:B------:R-:W-:-:S03]  /*0810*/  ISETP.GT.U32.AND P0, PT, R12, R9, PT ;  /* 0x000000090c00720c */ /* 0x000fc60003f04070 */
[----:B------:R-:W2:Y:S01]  /*0820*/  LDG.E.64 R10, desc[UR4][R6.64] ;  /* 0x00000004060a7981 */ /* 0x000ea2000c1e1b00 */
[----:B------:R-:W-:Y:S01]  /*0830*/  SHF.L.U32 R3, R2, UR7, RZ ;  /* 0x0000000702037c19 */ /* 0x000fe200080006ff */
[----:B------:R-:W-:Y:S01]  /*0840*/  IMAD.SHL.U32 R19, R8, 0x2, RZ ;  /* 0x0000000208137824 */ /* 0x000fe200078e00ff */
[----:B------:R-:W-:-:S03]  /*0850*/  SEL R2, R0, R23, P0 ;  /* 0x0000001700027207 */ /* 0x000fc60000000000 */
[----:B------:R-:W-:Y:S01]  /*0860*/  IMAD.WIDE R18, R19, 0x8, R4 ;  /* 0x0000000813127825 */ /* 0x000fe200078e0204 */
[----:B------:R-:W-:-:S04]  /*0870*/  LOP3.LUT R2, R2, UR6, R3, 0xfe, !PT ;  /* 0x0000000602027c12 */ /* 0x000fc8000f8efe03 */
[----:B------:R-:W3:Y:S01]  /*0880*/  LDG.E.64 R8, desc[UR4][R18.64+0x8] ;  /* 0x0000080412087981 */ /* 0x000ee2000c1e1b00 */
[----:B------:R-:W-:-:S04]  /*0890*/  IMAD.SHL.U32 R3, R2, 0x2, RZ ;  /* 0x0000000202037824 */ /* 0x000fc800078e00ff */
[----:B------:R-:W-:-:S05]  /*08a0*/  IMAD.WIDE.U32 R2, R3, 0x8, R4 ;  /* 0x0000000803027825 */ /* 0x000fca00078e0004 */
[----:B------:R-:W4:Y:S01]  /*08b0*/  LDG.E.64 R12, desc[UR4][R2.64+0x8] ;  /* 0x00000804020c7981 */ /* 0x000f22000c1e1b00 */
[----:B------:R-:W-:Y:S02]  /*08c0*/  LOP3.LUT R26, R0, R25, RZ, 0xfc, !PT ;  /* 0x00000019001a7212 */ /* 0x000fe400078efcff */
[----:B------:R-:W-:Y:S01]  /*08d0*/  LOP3.LUT R0, R23, R22, RZ, 0xfc, !PT ;  /* 0x0000001617007212 */ /* 0x000fe200078efcff */
[C---:B-1----:R-:W-:Y:S02]  /*08e0*/  DMUL R22, R20.reuse, R16 ;  /* 0x0000001014167228 */ /* 0x042fe40000000000 */
[----:B------:R-:W-:Y:S02]  /*08f0*/  DMUL R20, R20, R20 ;  /* 0x0000001414147228 */ /* 0x000fe40000000000 */
[----:B------:R-:W-:Y:S01]  /*0900*/  DMUL R16, R16, R16 ;  /* 0x0000001010107228 */ /* 0x000fe20000000000 */
[----:B------:R-:W-:Y:S01]  /*0910*/  @P1 LOP3.LUT R0, R26, UR6, RZ, 0xfc, !PT ;  /* 0x000000061a001c12 */ /* 0x000fe2000f8efcff */
[----:B--2---:R-:W-:-:S08]  /*0920*/  DADD R24, R14, -R10 ;  /* 0x000000000e187229 */ /* 0x004fd0000000080a */
[----:B------:R-:W-:-:S08]  /*0930*/  DMUL R24, R22, R24 ;  /* 0x0000001816187228 */ /* 0x000fd00000000000 */
[----:B---3--:R-:W-:-:S08]  /*0940*/  DFMA R24, R20, R8, -R24 ;  /* 0x000000081418722b */ /* 0x008fd00000000818 */
[----:B----4-:R-:W-:Y:S02]  /*0950*/  DFMA R28, R16, R12, R24 ;  /* 0x0000000c101c722b */ /* 0x010fe40000000018 */
[----:B------:R-:W-:-:S05]  /*0960*/  DADD R24, R8, -R12 ;  /* 0x0000000008187229 */ /* 0x000fca000000080c */
[----:B------:R0:W-:Y:S03]  /*0970*/  STG.E.64 desc[UR4][R18.64+0x8], R28 ;  /* 0x0000081c12007986 */ /* 0x0001e6000c101b04 */
[----:B------:R-:W-:Y:S02]  /*0980*/  DMUL R24, R22, R24 ;  /* 0x0000001816187228 */ /* 0x000fe40000000000 */
[----:B0-----:R-:W-:-:S06]  /*0990*/  DADD R28, -R8, R12 ;  /* 0x00000000081c7229 */ /* 0x001fcc000000010c */
[----:B------:R-:W-:Y:S02]  /*09a0*/  DFMA R24, R16, R10, R24 ;  /* 0x0000000a1018722b */ /* 0x000fe40000000018 */
[----:B------:R-:W-:-:S06]  /*09b0*/  DMUL R28, R22, R28 ;  /* 0x0000001c161c7228 */ /* 0x000fcc0000000000 */
[-C--:B------:R-:W-:Y:S02]  /*09c0*/  DFMA R24, R20, R14.reuse, R24 ;  /* 0x0000000e1418722b */ /* 0x080fe40000000018 */
[----:B------:R-:W-:Y:S02]  /*09d0*/  DFMA R28, R16, R14, R28 ;  /* 0x0000000e101c722b */ /* 0x000fe4000000001c */
[----:B------:R-:W-:-:S08]  /*09e0*/  DADD R14, -R14, R10 ;  /* 0x000000000e0e7229 */ /* 0x000fd0000000010a */
[----:B------:R-:W-:-:S08]  /*09f0*/  DMUL R14, R22, R14 ;  /* 0x0000000e160e7228 */ /* 0x000fd00000000000 */
[C---:B------:R-:W-:Y:S01]  /*0a00*/  DFMA R14, R20.reuse, R12, -R14 ;  /* 0x0000000c140e722b */ /* 0x040fe2000000080e */
[----:B------:R-:W-:Y:S01]  /*0a10*/  IMAD.SHL.U32 R13, R0, 0x2, RZ ;  /* 0x00000002000d7824 */ /* 0x000fe200078e00ff */
[----:B------:R-:W-:-:S03]  /*0a20*/  DFMA R28, R20, R10, R28 ;  /* 0x0000000a141c722b */ /* 0x000fc6000000001c */
[----:B------:R-:W-:-:S03]  /*0a30*/  IMAD.WIDE.U32 R4, R13, 0x8, R4 ;  /* 0x000000080d047825 */ /* 0x000fc600078e0004 */
[----:B------:R-:W-:Y:S02]  /*0a40*/  DFMA R14, R16, R8, R14 ;  /* 0x00000008100e722b */ /* 0x000fe4000000000e */
[----:B------:R-:W-:Y:S04]  /*0a50*/  STG.E.64 desc[UR4][R4.64], R24 ;  /* 0x0000001804007986 */ /* 0x000fe8000c101b04 */
[----:B------:R-:W-:Y:S04]  /*0a60*/  STG.E.64 desc[UR4][R6.64], R28 ;  /* 0x0000001c06007986 */ /* 0x000fe8000c101b04 */
[----:B------:R-:W-:Y:S01]  /*0a70*/  STG.E.64 desc[UR4][R2.64+0x8], R14 ;  /* 0x0000080e02007986 */ /* 0x000fe2000c101b04 */
[----:B------:R-:W-:Y:S05]  /*0a80*/  EXIT ;  /* 0x000000000000794d */ /* 0x000fea0003800000 */
.L_x_13:
        /* <DEDUP_REMOVED lines=15> */
.L_x_28:


//--------------------- .text._Z8rotate_zPdjddj   --------------------------
	.section	.text._Z8rotate_zPdjddj,"ax",@progbits
	.align	128
        .global         _Z8rotate_zPdjddj
        .type           _Z8rotate_zPdjddj,@function
        .size           _Z8rotate_zPdjddj,(.L_x_29 - _Z8rotate_zPdjddj)
        .other          _Z8rotate_zPdjddj,@"STO_CUDA_ENTRY STV_DEFAULT"
_Z8rotate_zPdjddj:
.text._Z8rotate_zPdjddj:
[----:B------:R-:W-:Y:S01]  /*0000*/  LDC R1, c[0x0][0x37c] ;  /* 0x0000df00ff017b82 */ /* 0x000fe20000000800 */
[----:B------:R-:W0:Y:S07]  /*0010*/  S2R R3, SR_TID.X ;  /* 0x0000000000037919 */ /* 0x000e2e0000002100 */
[----:B------:R-:W0:Y:S01]  /*0020*/  LDC R0, c[0x0][0x360] ;  /* 0x0000d800ff007b82 */ /* 0x000e220000000800 */
[----:B------:R-:W1:Y:S01]  /*0030*/  LDCU UR6, c[0x0][0x3a0] ;  /* 0x00007400ff0677ac */ /* 0x000e620008000800 */
[----:B------:R-:W2:Y:S06]  /*0040*/  S2R R2, SR_TID.Y ;  /* 0x0000000000027919 */ /* 0x000eac0000002200 */
[----:B------:R-:W0:Y:S08]  /*0050*/  S2UR UR4, SR_CTAID.X ;  /* 0x00000000000479c3 */ /* 0x000e300000002500 */
[----:B------:R-:W2:Y:S08]  /*0060*/  S2UR UR5, SR_CTAID.Y ;  /* 0x00000000000579c3 */ /* 0x000eb00000002600 */
[----:B------:R-:W2:Y:S01]  /*0070*/  LDC R13, c[0x0][0x364] ;  /* 0x0000d900ff0d7b82 */ /* 0x000ea20000000800 */
[----:B0-----:R-:W-:Y:S01]  /*0080*/  IMAD R0, R0, UR4, R3 ;  /* 0x0000000400007c24 */ /* 0x001fe2000f8e0203 */
[----:B------:R-:W-:-:S02]  /*0090*/  UMOV UR4, 0x1 ;  /* 0x0000000100047882 */ /* 0x000fc40000000000 */
[----:B-1----:R-:W-:Y:S01]  /*00a0*/  USHF.L.U32 UR4, UR4, UR6, URZ ;  /* 0x0000000604047299 */ /* 0x002fe200080006ff */
[----:B--2---:R-:W-:-:S05]  /*00b0*/  IMAD R13, R13, UR5, R2 ;  /* 0x000000050d0d7c24 */ /* 0x004fca000f8e0202 */
[----:B------:R-:W-:-:S04]  /*00c0*/  VIMNMX R2, PT, PT, R0, R13, !PT ;  /* 0x0000000d00027248 */ /* 0x000fc80007fe0100 */
[----:B------:R-:W-:-:S04]  /*00d0*/  ISETP.GE.AND P0, PT, R2, UR4, PT ;  /* 0x0000000402007c0c */ /* 0x000fc8000bf06270 */
[----:B------:R-:W-:-:S13]  /*00e0*/  ISETP.GT.OR P0, PT, R13, R0, P0 ;  /* 0x000000000d00720c */ /* 0x000fda0000704670 */
[----:B------:R-:W-:Y:S05]  /*00f0*/  @P0 EXIT ;  /* 0x000000000000094d */ /* 0x000fea0003800000 */
[----:B------:R-:W0:Y:S01]  /*0100*/  LDCU UR7, c[0x0][0x388] ;  /* 0x00007100ff0777ac */ /* 0x000e220008000800 */
[----:B------:R-:W-:Y:S01]  /*0110*/  BSSY.RECONVERGENT B0, `(.L_x_14) ;  /* 0x000001a000007945 */ /* 0x000fe20003800200 */
[----:B------:R-:W1:Y:S01]  /*0120*/  LDCU.64 UR4, c[0x0][0x358] ;  /* 0x00006b00ff0477ac */ /* 0x000e620008000a00 */
[C---:B0-----:R-:W-:Y:S02]  /*0130*/  LOP3.LUT P2, RZ, R0.reuse, UR7, RZ, 0xc0, !PT ;  /* 0x0000000700ff7c12 */ /* 0x041fe4000f84c0ff */
[C---:B------:R-:W-:Y:S02]  /*0140*/  LOP3.LUT P3, RZ, R13.reuse, UR7, RZ, 0xc, !PT ;  /* 0x000000070dff7c12 */ /* 0x040fe4000f860cff */
[----:B------:R-:W-:Y:S02]  /*0150*/  LOP3.LUT P0, RZ, R0, UR7, RZ, 0xc, !PT ;  /* 0x0000000700ff7c12 */ /* 0x000fe4000f800cff */
[----:B------:R-:W-:Y:S02]  /*0160*/  PLOP3.LUT P2, PT, P2, P3, PT, 0x2f, 0xf2 ;  /* 0x0000000000f2781c */ /* 0x000fe40001746577 */
[----:B------:R-:W-:-:S04]  /*0170*/  LOP3.LUT P1, RZ, R13, UR7, RZ, 0xc0, !PT ;  /* 0x000000070dff7c12 */ /* 0x000fc8000f82c0ff */
[----:B------:R-:W-:-:S07]  /*0180*/  PLOP3.LUT P0, PT, P0, P1, PT, 0x2f, 0xf2 ;  /* 0x0000000000f2781c */ /* 0x000fce0000702577 */
[----:B-1----:R-:W-:Y:S06]  /*0190*/  @P2 BRA `(.L_x_15) ;  /* 0x0000000000442947 */ /* 0x002fec0003800000 */
[----:B------:R-:W0:Y:S01]  /*01a0*/  LDC.64 R2, c[0x0][0x380] ;  /* 0x0000e000ff027b82 */ /* 0x000e220000000a00 */
[CC--:B------:R-:W-:Y:S01]  /*01b0*/  ISETP.GT.U32.AND P1, PT, R0.reuse, R13.reuse, PT ;  /* 0x0000000d0000720c */ /* 0x0c0fe20003f24070 */
[----:B------:R-:W1:Y:S01]  /*01c0*/  LDCU.128 UR8, c[0x0][0x390] ;  /* 0x00007200ff0877ac */ /* 0x000e620008000c00 */
[----:B------:R-:W-:Y:S02]  /*01d0*/  SHF.L.U32 R4, R0, UR6, RZ ;  /* 0x0000000600047c19 */ /* 0x000fe400080006ff */
[----:B------:R-:W-:Y:S02]  /*01e0*/  SHF.L.U32 R5, R13, UR6, RZ ;  /* 0x000000060d057c19 */ /* 0x000fe400080006ff */
[----:B------:R-:W-:-:S07]  /*01f0*/  LOP3.LUT R4, R4, R13, RZ, 0xfc, !PT ;  /* 0x0000000d04047212 */ /* 0x000fce00078efcff */
[----:B------:R-:W-:-:S05]  /*0200*/  @P1 LOP3.LUT R4, R5, R0, RZ, 0xfc, !PT ;  /* 0x0000000005041212 */ /* 0x000fca00078efcff */
[----:B------:R-:W-:-:S04]  /*0210*/  IMAD.SHL.U32 R5, R4, 0x2, RZ ;  /* 0x0000000204057824 */ /* 0x000fc800078e00ff */
[----:B0-----:R-:W-:-:S05]  /*0220*/  IMAD.WIDE R2, R5, 0x8, R2 ;  /* 0x0000000805027825 */ /* 0x001fca00078e0202 */
[----:B------:R-:W1:Y:S04]  /*0230*/  LDG.E.64 R6, desc[UR4][R2.64+0x8] ;  /* 0x0000080402067981 */ /* 0x000e68000c1e1b00 */
[----:B------:R-:W2:Y:S01]  /*0240*/  LDG.E.64 R4, desc[UR4][R2.64] ;  /* 0x0000000402047981 */ /* 0x000ea2000c1e1b00 */
[----:B-1----:R-:W-:Y:S02]  /*0250*/  DMUL R8, R6, UR10 ;  /* 0x0000000a06087c28 */ /* 0x002fe40008000000 */
[----:B--2---:R-:W-:-:S06]  /*0260*/  DMUL R10, R4, UR10 ;  /* 0x0000000a040a7c28 */ /* 0x004fcc0008000000 */
[----:B------:R-:W-:Y:S02]  /*0270*/  DFMA R8, R4, UR8, R8 ;  /* 0x0000000804087c2b */ /* 0x000fe40008000008 */
[----:B------:R-:W-:-:S05]  /*0280*/  DFMA R10, R6, UR8, -R10 ;  /* 0x00000008060a7c2b */ /* 0x000fca000800080a */
[----:B------:R0:W-:Y:S04]  /*0290*/  STG.E.64 desc[UR4][R2.64], R8 ;  /* 0x0000000802007986 */ /* 0x0001e8000c101b04 */
[----:B------:R0:W-:Y:S02]  /*02a0*/  STG.E.64 desc[UR4][R2.64+0x8], R10 ;  /* 0x0000080a02007986 */ /* 0x0001e4000c101b04 */
.L_x_15:
[----:B------:R-:W-:Y:S05]  /*02b0*/  BSYNC.RECONVERGENT B0 ;  /* 0x0000000000007941 */ /* 0x000fea0003800200 */
.L_x_14:
[----:B------:R-:W-:Y:S05]  /*02c0*/  @P0 EXIT ;  /* 0x000000000000094d */ /* 0x000fea0003800000 */
[----:B0-----:R-:W0:Y:S01]  /*02d0*/  LDC.64 R2, c[0x0][0x380] ;  /* 0x0000e000ff027b82 */ /* 0x001e220000000a00 */
[C---:B------:R-:W-:Y:S01]  /*02e0*/  ISETP.GT.U32.AND P0, PT, R0.reuse, R13, PT ;  /* 0x0000000d0000720c */ /* 0x040fe20003f04070 */
[----:B------:R-:W1:Y:S01]  /*02f0*/  LDCU.128 UR8, c[0x0][0x390] ;  /* 0x00007200ff0877ac */ /* 0x000e620008000c00 */
[----:B------:R-:W-:-:S04]  /*0300*/  SHF.L.U32 R4, R0, UR6, RZ ;  /* 0x0000000600047c19 */ /* 0x000fc800080006ff */
[----:B------:R-:W-:Y:S02]  /*0310*/  LOP3.LUT R4, R4, R13, RZ, 0xfc, !PT ;  /* 0x0000000d04047212 */ /* 0x000fe400078efcff */
[----:B------:R-:W-:-:S05]  /*0320*/  SHF.L.U32 R13, R13, UR6, RZ ;  /* 0x000000060d0d7c19 */ /* 0x000fca00080006ff */
[----:B------:R-:W-:-:S05]  /*0330*/  @P0 LOP3.LUT R4, R13, R0, RZ, 0xfc, !PT ;  /* 0x000000000d040212 */ /* 0x000fca00078efcff */
[----:B------:R-:W-:-:S04]  /*0340*/  IMAD.SHL.U32 R9, R4, 0x2, RZ ;  /* 0x0000000204097824 */ /* 0x000fc800078e00ff */
[----:B0-----:R-:W-:-:S05]  /*0350*/  IMAD.WIDE R8, R9, 0x8, R2 ;  /* 0x0000000809087825 */ /* 0x001fca00078e0202 */
[----:B------:R-:W1:Y:S04]  /*0360*/  LDG.E.64 R6, desc[UR4][R8.64+0x8] ;  /* 0x0000080408067981 */ /* 0x000e68000c1e1b00 */
[----:B------:R-:W2:Y:S01]  /*0370*/  LDG.E.64 R2, desc[UR4][R8.64] ;  /* 0x0000000408027981 */ /* 0x000ea2000c1e1b00 */
[C---:B-1----:R-:W-:Y:S02]  /*0380*/  DMUL R4, R6.reuse, UR10 ;  /* 0x0000000a06047c28 */ /* 0x042fe40008000000 */
[----:B------:R-:W-:-:S06]  /*0390*/  DMUL R6, R6, UR8 ;  /* 0x0000000806067c28 */ /* 0x000fcc0008000000 */
[C---:B--2---:R-:W-:Y:S02]  /*03a0*/  DFMA R4, R2.reuse, UR8, -R4 ;  /* 0x0000000802047c2b */ /* 0x044fe40008000804 */
[----:B------:R-:W-:-:S05]  /*03b0*/  DFMA R6, R2, UR10, R6 ;  /* 0x0000000a02067c2b */ /* 0x000fca0008000006 */
[----:B------:R-:W-:Y:S04]  /*03c0*/  STG.E.64 desc[UR4][R8.64], R4 ;  /* 0x0000000408007986 */ /* 0x000fe8000c101b04 */
[----:B------:R-:W-:Y:S01]  /*03d0*/  STG.E.64 desc[UR4][R8.64+0x8], R6 ;  /* 0x0000080608007986 */ /* 0x000fe2000c101b04 */
[----:B------:R-:W-:Y:S05]  /*03e0*/  EXIT ;  /* 0x000000000000794d */ /* 0x000fea0003800000 */
.L_x_16:
        /* <DEDUP_REMOVED lines=9> */
.L_x_29:


//--------------------- .text._Z8rotate_yPdjddj   --------------------------
	.section	.text._Z8rotate_yPdjddj,"ax",@progbits
	.align	128
        .global         _Z8rotate_yPdjddj
        .type           _Z8rotate_yPdjddj,@function
        .size           _Z8rotate_yPdjddj,(.L_x_30 - _Z8rotate_yPdjddj)
        .other          _Z8rotate_yPdjddj,@"STO_CUDA_ENTRY STV_DEFAULT"
_Z8rotate_yPdjddj:
.text._Z8rotate_yPdjddj:
        /* <DEDUP_REMOVED lines=27> */
[----:B------:R-:W0:Y:S01]  /*01b0*/  LDC.64 R4, c[0x0][0x380] ;  /* 0x0000e000ff047b82 */ /* 0x000e220000000a00 */
[----:B------:R-:W-:Y:S01]  /*01c0*/  LOP3.LUT R25, R27, UR6, RZ, 0xfc, !PT ;  /* 0x000000061b197c12 */ /* 0x000fe2000f8efcff */
[----:B------:R-:W1:Y:S01]  /*01d0*/  LDCU.128 UR8, c[0x0][0x390] ;  /* 0x00007200ff0877ac */ /* 0x000e620008000c00 */
[----:B------:R-:W-:Y:S02]  /*01e0*/  LOP3.LUT R2, R0, UR6, RZ, 0xfc, !PT ;  /* 0x0000000600027c12 */ /* 0x000fe4000f8efcff */
[----:B------:R-:W-:Y:S02]  /*01f0*/  SHF.L.U32 R9, R23, UR7, RZ ;  /* 0x0000000717097c19 */ /* 0x000fe400080006ff */
[CC--:B------:R-:W-:Y:S02]  /*0200*/  VIMNMX.U32 R3, PT, PT, R25.reuse, R2.reuse, PT ;  /* 0x0000000219037248 */ /* 0x0c0fe40003fe0000 */
[-C--:B------:R-:W-:Y:S02]  /*0210*/  ISETP.GT.U32.AND P2, PT, R25, R2.reuse, PT ;  /* 0x000000021900720c */ /* 0x080fe40003f44070 */
[----:B------:R-:W-:-:S02]  /*0220*/  ISETP.GT.U32.AND P1, PT, R23, R2, PT ;  /* 0x000000021700720c */ /* 0x000fc40003f24070 */
[----:B------:R-:W-:Y:S02]  /*0230*/  SHF.L.U32 R6, R3, UR7, RZ ;  /* 0x0000000703067c19 */ /* 0x000fe400080006ff */
[-C--:B------:R-:W-:Y:S02]  /*0240*/  SEL R3, R27, R0.reuse, P2 ;  /* 0x000000001b037207 */ /* 0x080fe40001000000 */
[----:B------:R-:W-:Y:S02]  /*0250*/  ISETP.GT.U32.AND P2, PT, R25, R0, PT ;  /* 0x000000001900720c */ /* 0x000fe40003f44070 */
[----:B------:R-:W-:Y:S02]  /*0260*/  LOP3.LUT R3, R3, UR6, R6, 0xfe, !PT ;  /* 0x0000000603037c12 */ /* 0x000fe4000f8efe06 */
[----:B------:R-:W-:Y:S02]  /*0270*/  SHF.L.U32 R2, R2, UR7, RZ ;  /* 0x0000000702027c19 */ /* 0x000fe400080006ff */
[----:B------:R-:W-:Y:S01]  /*0280*/  LOP3.LUT R7, R9, UR6, R0, 0xfe, !PT ;  /* 0x0000000609077c12 */ /* 0x000fe2000f8efe00 */
[----:B------:R-:W-:Y:S01]  /*0290*/  IMAD.SHL.U32 R3, R3, 0x2, RZ ;  /* 0x0000000203037824 */ /* 0x000fe200078e00ff */
[----:B------:R-:W-:-:S02]  /*02a0*/  @P1 LOP3.LUT R7, R2, R23, RZ, 0xfc, !PT ;  /* 0x0000001702071212 */ /* 0x000fc400078efcff */
[-C--:B------:R-:W-:Y:S01]  /*02b0*/  LOP3.LUT R6, R9, R0.reuse, RZ, 0xfc, !PT ;  /* 0x0000000009067212 */ /* 0x080fe200078efcff */
[--C-:B0-----:R-:W-:Y:S01]  /*02c0*/  IMAD.WIDE.U32 R2, R3, 0x8, R4.reuse ;  /* 0x0000000803027825 */ /* 0x101fe200078e0004 */
[----:B------:R-:W-:Y:S02]  /*02d0*/  SHF.L.U32 R25, R25, UR7, RZ ;  /* 0x0000000719197c19 */ /* 0x000fe400080006ff */
[----:B------:R-:W-:Y:S01]  /*02e0*/  SHF.L.U32 R22, R0, UR7, RZ ;  /* 0x0000000700167c19 */ /* 0x000fe200080006ff */
[----:B------:R-:W-:Y:S01]  /*02f0*/  IMAD.SHL.U32 R7, R7, 0x2, RZ ;  /* 0x0000000207077824 */ /* 0x000fe200078e00ff */
[----:B------:R-:W1:Y:S01]  /*0300*/  LDG.E.64 R20, desc[UR4][R2.64] ;  /* 0x0000000402147981 */ /* 0x000e62000c1e1b00 */
[----:B------:R-:W-:Y:S01]  /*0310*/  IMAD.SHL.U32 R9, R6, 0x2, RZ ;  /* 0x0000000206097824 */ /* 0x000fe200078e00ff */
[----:B------:R-:W-:Y:S01]  /*0320*/  @!P2 LOP3.LUT R10, R25, R0, RZ, 0xfc, !PT ;  /* 0x00000000190aa212 */ /* 0x000fe200078efcff */
[----:B------:R-:W-:Y:S01]  /*0330*/  IMAD.WIDE.U32 R6, R7, 0x8, R4 ;  /* 0x0000000807067825 */ /* 0x000fe200078e0004 */
[----:B------:R-:W-:-:S03]  /*0340*/  @P2 LOP3.LUT R10, R27, UR6, R22, 0xfe, !PT ;  /* 0x000000061b0a2c12 */ /* 0x000fc6000f8efe16 */
[--C-:B------:R-:W-:Y:S01]  /*0350*/  IMAD.WIDE R8, R9, 0x8, R4.reuse ;  /* 0x0000000809087825 */ /* 0x100fe200078e0204 */
[----:B------:R-:W2:Y:S03]  /*0360*/  LDG.E.64 R14, desc[UR4][R6.64] ;  /* 0x00000004060e7981 */ /* 0x000ea6000c1e1b00 */
[----:B------:R-:W-:Y:S02]  /*0370*/  IMAD.SHL.U32 R29, R10, 0x2, RZ ;  /* 0x000000020a1d7824 */ /* 0x000fe400078e00ff */
[----:B------:R-:W3:Y:S02]  /*0380*/  LDG.E.64 R10, desc[UR4][R8.64] ;  /* 0x00000004080a7981 */ /* 0x000ee4000c1e1b00 */
[----:B------:R-:W-:-:S05]  /*0390*/  IMAD.WIDE.U32 R28, R29, 0x8, R4 ;  /* 0x000000081d1c7825 */ /* 0x000fca00078e0004 */
[----:B------:R-:W4:Y:S01]  /*03a0*/  LDG.E.64 R18, desc[UR4][R28.64] ;  /* 0x000000041c127981 */ /* 0x000f22000c1e1b00 */
[----:B-1----:R-:W-:-:S08]  /*03b0*/  DMUL R12, R20, UR10 ;  /* 0x0000000a140c7c28 */ /* 0x002fd00008000000 */
[C---:B--2---:R-:W-:Y:S02]  /*03c0*/  DFMA R12, R14.reuse, UR8, R12 ;  /* 0x000000080e0c7c2b */ /* 0x044fe4000800000c */
[----:B------:R-:W-:Y:S02]  /*03d0*/  DMUL R14, R14, UR10 ;  /* 0x0000000a0e0e7c28 */ /* 0x000fe40008000000 */
[----:B---3--:R-:W-:-:S06]  /*03e0*/  DMUL R16, R10, UR10 ;  /* 0x0000000a0a107c28 */ /* 0x008fcc0008000000 */
[----:B------:R-:W-:Y:S02]  /*03f0*/  DFMA R14, R20, UR8, -R14 ;  /* 0x00000008140e7c2b */ /* 0x000fe4000800080e */
[C---:B----4-:R-:W-:Y:S02]  /*0400*/  DFMA R16, R18.reuse, UR8, -R16 ;  /* 0x0000000812107c2b */ /* 0x050fe40008000810 */
[----:B------:R-:W-:-:S04]  /*0410*/  DMUL R18, R18, UR10 ;  /* 0x0000000a12127c28 */ /* 0x000fc80008000000 */
[----:B------:R-:W-:-:S04]  /*0420*/  DMUL R20, R14, UR10 ;  /* 0x0000000a0e147c28 */ /* 0x000fc80008000000 */
[----:B------:R-:W-:Y:S01]  /*0430*/  DFMA R18, R10, UR8, R18 ;  /* 0x000000080a127c2b */ /* 0x000fe20008000012 */
[----:B------:R-:W-:Y:S02]  /*0440*/  LOP3.LUT R10, R27, R22, RZ, 0xfc, !PT ;  /* 0x000000161b0a7212 */ /* 0x000fe400078efcff */
[----:B------:R-:W-:Y:S01]  /*0450*/  LOP3.LUT R22, R25, R0, RZ, 0xfc, !PT ;  /* 0x0000000019167212 */ /* 0x000fe200078efcff */
[----:B------:R-:W-:Y:S01]  /*0460*/  DMUL R24, R12, UR10 ;  /* 0x0000000a0c187c28 */ /* 0x000fe20008000000 */
[----:B------:R-:W-:Y:S01]  /*0470*/  @P2 LOP3.LUT R22, R10, UR6, RZ, 0xfc, !PT ;  /* 0x000000060a162c12 */ /* 0x000fe2000f8efcff */
[----:B------:R-:W-:Y:S02]  /*0480*/  DFMA R20, R16, UR8, R20 ;  /* 0x0000000810147c2b */ /* 0x000fe40008000014 */
[----:B------:R-:W-:Y:S02]  /*0490*/  DMUL R10, R18, UR10 ;  /* 0x0000000a120a7c28 */ /* 0x000fe40008000000 */
[----:B------:R-:W-:Y:S01]  /*04a0*/  DMUL R16, R16, UR10 ;  /* 0x0000000a10107c28 */ /* 0x000fe20008000000 */
[----:B------:R-:W-:Y:S01]  /*04b0*/  IMAD.SHL.U32 R27, R22, 0x2, RZ ;  /* 0x00000002161b7824 */ /* 0x000fe200078e00ff */
[----:B------:R-:W-:-:S03]  /*04c0*/  DFMA R24, R18, UR8, R24 ;  /* 0x0000000812187c2b */ /* 0x000fc60008000018 */
[----:B------:R-:W-:Y:S01]  /*04d0*/  IMAD.WIDE.U32 R4, R27, 0x8, R4 ;  /* 0x000000081b047825 */ /* 0x000fe200078e0004 */
[----:B------:R-:W-:Y:S02]  /*04e0*/  DFMA R10, R12, UR8, -R10 ;  /* 0x000000080c0a7c2b */ /* 0x000fe4000800080a */
[----:B------:R-:W-:Y:S01]  /*04f0*/  DFMA R16, R14, UR8, -R16 ;  /* 0x000000080e107c2b */ /* 0x000fe20008000810 */
[----:B------:R0:W-:Y:S04]  /*0500*/  STG.E.64 desc[UR4][R8.64], R24 ;  /* 0x0000001808007986 */ /* 0x0001e8000c101b04 */
[----:B------:R0:W-:Y:S04]  /*0510*/  STG.E.64 desc[UR4][R4.64], R20 ;  /* 0x0000001404007986 */ /* 0x0001e8000c101b04 */
[----:B------:R0:W-:Y:S04]  /*0520*/  STG.E.64 desc[UR4][R6.64], R10 ;  /* 0x0000000a06007986 */ /* 0x0001e8000c101b04 */
[----:B------:R0:W-:Y:S02]  /*0530*/  STG.E.64 desc[UR4][R2.64], R16 ;  /* 0x0000001002007986 */ /* 0x0001e4000c101b04 */
.L_x_18:
[----:B------:R-:W-:Y:S05]  /*0540*/  BSYNC.RECONVERGENT B0 ;  /* 0x0000000000007941 */ /* 0x000fea0003800200 */
.L_x_17:
        /* <DEDUP_REMOVED lines=9> */
[----:B------:R-:W1:Y:S01]  /*05e0*/  LDCU.128 UR8, c[0x0][0x390] ;  /* 0x00007200ff0877ac */ /* 0x000e620008000c00 */
[----:B------:R-:W-:Y:S02]  /*05f0*/  ISETP.GT.U32.AND P0, PT, R10, R23, PT ;  /* 0x000000170a00720c */ /* 0x000fe40003f04070 */
[----:B------:R-:W-:Y:S02]  /*0600*/  ISETP.GT.U32.AND P1, PT, R4, R7, PT ;  /* 0x000000070400720c */ /* 0x000fe40003f24070 */
[----:B------:R-:W-:Y:S02]  /*0610*/  SHF.L.U32 R22, R10, UR7, RZ ;  /* 0x000000070a167c19 */ /* 0x000fe400080006ff */
[----:B------:R-:W-:-:S02]  /*0620*/  SHF.L.U32 R27, R23, UR7, RZ ;  /* 0x00000007171b7c19 */ /* 0x000fc400080006ff */
[----:B------:R-:W-:Y:S02]  /*0630*/  SHF.L.U32 R6, R4, UR7, RZ ;  /* 0x0000000704067c19 */ /* 0x000fe400080006ff */
[----:B------:R-:W-:Y:S02]  /*0640*/  SHF.L.U32 R9, R7, UR7, RZ ;  /* 0x0000000707097c19 */ /* 0x000fe400080006ff */
[----:B------:R-:W-:Y:S02]  /*0650*/  ISETP.GT.U32.AND P2, PT, R10, R7, PT ;  /* 0x000000070a00720c */ /* 0x000fe40003f44070 */
[C---:B------:R-:W-:Y:S02]  /*0660*/  @!P0 LOP3.LUT R5, R23.reuse, R22, RZ, 0xfc, !PT ;  /* 0x0000001617058212 */ /* 0x040fe400078efcff */
[----:B------:R-:W-:Y:S02]  /*0670*/  @P0 LOP3.LUT R5, R0, UR6, R27, 0xfe, !PT ;  /* 0x0000000600050c12 */ /* 0x000fe4000f8efe1b */
[----:B------:R-:W-:-:S02]  /*0680*/  LOP3.LUT R8, R23, UR6, R6, 0xfe, !PT ;  /* 0x0000000617087c12 */ /* 0x000fc4000f8efe06 */
[----:B------:R-:W-:Y:S01]  /*0690*/  VIMNMX.U32 R7, PT, PT, R10, R7, PT ;  /* 0x000000070a077248 */ /* 0x000fe20003fe0000 */
[----:B------:R-:W-:Y:S01]  /*06a0*/  IMAD.SHL.U32 R5, R5, 0x2, RZ ;  /* 0x0000000205057824 */ /* 0x000fe200078e00ff */
[----:B------:R-:W-:Y:S02]  /*06b0*/  @P1 LOP3.LUT R8, R9, R4, RZ, 0xfc, !PT ;  /* 0x0000000409081212 */ /* 0x000fe400078efcff */
[----:B------:R-:W-:Y:S01]  /*06c0*/  SHF.L.U32 R7, R7, UR7, RZ ;  /* 0x0000000707077c19 */ /* 0x000fe200080006ff */
[----:B0-----:R-:W-:Y:S01]  /*06d0*/  IMAD.WIDE.U32 R18, R5, 0x8, R2 ;  /* 0x0000000805127825 */ /* 0x001fe200078e0002 */
[----:B------:R-:W-:Y:S02]  /*06e0*/  SEL R4, R0, R23, P2 ;  /* 0x0000001700047207 */ /* 0x000fe40001000000 */
[----:B------:R-:W-:Y:S01]  /*06f0*/  LOP3.LUT R6, R23, R6, RZ, 0xfc, !PT ;  /* 0x0000000617067212 */ /* 0x000fe200078efcff */
[----:B------:R-:W-:Y:S01]  /*0700*/  IMAD.SHL.U32 R5, R8, 0x2, RZ ;  /* 0x0000000208057824 */ /* 0x000fe200078e00ff */
[----:B------:R-:W-:Y:S01]  /*0710*/  LOP3.LUT R7, R4, UR6, R7, 0xfe, !PT ;  /* 0x0000000604077c12 */ /* 0x000fe2000f8efe07 */
[----:B------:R-:W2:Y:S02]  /*0720*/  LDG.E.64 R18, desc[UR4][R18.64+0x8] ;  /* 0x0000080412127981 */ /* 0x000ea4000c1e1b00 */
[----:B------:R-:W-:-:S04]  /*0730*/  IMAD.WIDE.U32 R4, R5, 0x8, R2 ;  /* 0x0000000805047825 */ /* 0x000fc800078e0002 */
[----:B------:R-:W-:Y:S02]  /*0740*/  IMAD.SHL.U32 R9, R6, 0x2, RZ ;  /* 0x0000000206097824 */ /* 0x000fe400078e00ff */
[----:B------:R-:W-:Y:S02]  /*0750*/  IMAD.SHL.U32 R11, R7, 0x2, RZ ;  /* 0x00000002070b7824 */ /* 0x000fe400078e00ff */
[----:B------:R-:W1:Y:S01]  /*0760*/  LDG.E.64 R6, desc[UR4][R4.64+0x8] ;  /* 0x0000080404067981 */ /* 0x000e62000c1e1b00 */
[----:B------:R-:W-:-:S04]  /*0770*/  IMAD.WIDE R8, R9, 0x8, R2 ;  /* 0x0000000809087825 */ /* 0x000fc800078e0202 */
[----:B------:R-:W-:Y:S01]  /*0780*/  IMAD.WIDE.U32 R10, R11, 0x8, R2 ;  /* 0x000000080b0a7825 */ /* 0x000fe200078e0002 */
[----:B------:R-:W3:Y:S04]  /*0790*/  LDG.E.64 R12, desc[UR4][R8.64+0x8] ;  /* 0x00000804080c7981 */ /* 0x000ee8000c1e1b00 */
[----:B------:R-:W4:Y:S01]  /*07a0*/  LDG.E.64 R16, desc[UR4][R10.64+0x8] ;  /* 0x000008040a107981 */ /* 0x000f22000c1e1b00 */
[----:B------:R-:W-:Y:S02]  /*07b0*/  ISETP.GT.U32.AND P1, PT, R23, UR6, PT ;  /* 0x0000000617007c0c */ /* 0x000fe4000bf24070 */
[----:B------:R-:W-:Y:S02]  /*07c0*/  LOP3.LUT R27, R0, R27, RZ, 0xfc, !PT ;  /* 0x0000001b001b7212 */ /* 0x000fe400078efcff */
[----:B------:R-:W-:-:S04]  /*07d0*/  SEL R15, RZ, 0x1, P1 ;  /* 0x00000001ff0f7807 */ /* 0x000fc80000800000 */
[----:B------:R-:W-:Y:S02]  /*07e0*/  LOP3.LUT P1, RZ, R15, UR6, R0, 0xf2, !PT ;  /* 0x000000060fff7c12 */ /* 0x000fe4000f82f200 */
[----:B------:R-:W-:Y:S02]  /*07f0*/  LOP3.LUT R0, R23, R22, RZ, 0xfc, !PT ;  /* 0x0000001617007212 */ /* 0x000fe400078efcff */
[----:B------:R-:W-:-:S05]  /*0800*/  @P0 LOP3.LUT R0, R27, UR6, RZ, 0xfc, !PT ;  /* 0x000000061b000c12 */ /* 0x000fca000f8efcff */
[----:B------:R-:W-:-:S04]  /*0810*/  IMAD.SHL.U32 R27, R0, 0x2, RZ ;  /* 0x00000002001b7824 */ /* 0x000fc800078e00ff */
[----:B------:R-:W-:Y:S01]  /*0820*/  IMAD.WIDE.U32 R2, R27, 0x8, R2 ;  /* 0x000000081b027825 */ /* 0x000fe200078e0002 */
[----:B--2---:R-:W-:Y:S02]  /*0830*/  DADD R20, -RZ, -R18 ;  /* 0x00000000ff147229 */ /* 0x004fe40000000912 */
[----:B-1----:R-:W-:-:S08]  /*0840*/  DMUL R14, R6, UR10 ;  /* 0x0000000a060e7c28 */ /* 0x002fd00008000000 */
[----:B------:R-:W-:Y:S02]  /*0850*/  FSEL R20, R18, R20, !P1 ;  /* 0x0000001412147208 */ /* 0x000fe40004800000 */
[----:B------:R-:W-:Y:S01]  /*0860*/  FSEL R21, R19, R21, !P1 ;  /* 0x0000001513157208 */ /* 0x000fe20004800000 */
[----:B---3--:R-:W-:Y:S02]  /*0870*/  DMUL R18, R12, UR10 ;  /* 0x0000000a0c127c28 */ /* 0x008fe40008000000 */
[C---:B----4-:R-:W-:Y:S02]  /*0880*/  DFMA R14, R16.reuse, UR8, -R14 ;  /* 0x00000008100e7c2b */ /* 0x050fe4000800080e */
[----:B------:R-:W-:-:S04]  /*0890*/  DMUL R16, R16, UR10 ;  /* 0x0000000a10107c28 */ /* 0x000fc80008000000 */
[C---:B------:R-:W-:Y:S02]  /*08a0*/  DFMA R18, R20.reuse, UR8, -R18 ;  /* 0x0000000814127c2b */ /* 0x040fe40008000812 */
[----:B------:R-:W-:Y:S02]  /*08b0*/  DMUL R20, R20, UR10 ;  /* 0x0000000a14147c28 */ /* 0x000fe40008000000 */
[----:B------:R-:W-:Y:S02]  /*08c0*/  DMUL R24, R14, UR10 ;  /* 0x0000000a0e187c28 */ /* 0x000fe40008000000 */
[----:B------:R-:W-:-:S04]  /*08d0*/  DFMA R16, R6, UR8, R16 ;  /* 0x0000000806107c2b */ /* 0x000fc80008000010 */
[----:B------:R-:W-:Y:S02]  /*08e0*/  DFMA R20, R12, UR8, R20 ;  /* 0x000000080c147c2b */ /* 0x000fe40008000014 */
[----:B------:R-:W-:Y:S02]  /*08f0*/  DFMA R24, R18, UR8, R24 ;  /* 0x0000000812187c2b */ /* 0x000fe40008000018 */
[----:B------:R-:W-:Y:S02]  /*0900*/  DMUL R22, R16, UR10 ;  /* 0x0000000a10167c28 */ /* 0x000fe40008000000 */
[----:B------:R-:W-:Y:S02]  /*0910*/  DMUL R18, R18, UR10 ;  /* 0x0000000a12127c28 */ /* 0x000fe40008000000 */
[----:B------:R-:W-:Y:S02]  /*0920*/  DMUL R12, R20, UR10 ;  /* 0x0000000a140c7c28 */ /* 0x000fe40008000000 */
[----:B------:R-:W-:-:S02]  /*0930*/  DADD R6, -RZ, -R24 ;  /* 0x00000000ff067229 */ /* 0x000fc40000000918 */
[----:B------:R-:W-:Y:S02]  /*0940*/  DFMA R20, R20, UR8, R22 ;  /* 0x0000000814147c2b */ /* 0x000fe40008000016 */
[----:B------:R-:W-:Y:S02]  /*0950*/  DFMA R18, R14, UR8, -R18 ;  /* 0x000000080e127c2b */ /* 0x000fe40008000812 */
[----:B------:R-:W-:-:S03]  /*0960*/  DFMA R12, R16, UR8, -R12 ;  /* 0x00000008100c7c2b */ /* 0x000fc6000800080c */
[----:B------:R-:W-:Y:S01]  /*0970*/  STG.E.64 desc[UR4][R8.64+0x8], R20 ;  /* 0x0000081408007986 */ /* 0x000fe2000c101b04 */
[----:B------:R-:W-:Y:S02]  /*0980*/  FSEL R6, R24, R6, !P1 ;  /* 0x0000000618067208 */ /* 0x000fe40004800000 */
[----:B------:R-:W-:-:S05]  /*0990*/  FSEL R7, R25, R7, !P1 ;  /* 0x0000000719077208 */ /* 0x000fca0004800000 */
[----:B------:R-:W-:Y:S04]  /*09a0*/  STG.E.64 desc[UR4][R2.64+0x8], R6 ;  /* 0x0000080602007986 */ /* 0x000fe8000c101b04 */
[----:B------:R-:W-:Y:S04]  /*09b0*/  STG.E.64 desc[UR4][R4.64+0x8], R12 ;  /* 0x0000080c04007986 */ /* 0x000fe8000c101b04 */
[----:B------:R-:W-:Y:S01]  /*09c0*/  STG.E.64 desc[UR4][R10.64+0x8], R18 ;  /* 0x000008120a007986 */ /* 0x000fe2000c101b04 */
[----:B------:R-:W-:Y:S05]  /*09d0*/  EXIT ;  /* 0x000000000000794d */ /* 0x000fea0003800000 */
.L_x_19:
        /* <DEDUP_REMOVED lines=10> */
.L_x_30:


//--------------------- .text._Z6cphasePdjj       --------------------------
	.section	.text._Z6cphasePdjj,"ax",@progbits
	.align	128
        .global         _Z6cphasePdjj
        .type           _Z6cphasePdjj,@function
        .size           _Z6cphasePdjj,(.L_x_31 - _Z6cphasePdjj)
        .other          _Z6cphasePdjj,@"STO_CUDA_ENTRY STV_DEFAULT"
_Z6cphasePdjj:
.text._Z6cphasePdjj:
        /* <DEDUP_REMOVED lines=15> */
[----:B------:R-:W0:Y:S02]  /*00f0*/  LDCU UR4, c[0x0][0x388] ;  /* 0x00007100ff0477ac */ /* 0x000e240008000800 */
[----:B0-----:R-:W-:Y:S02]  /*0100*/  LOP3.LUT R3, R5, UR4, RZ, 0xc0, !PT ;  /* 0x0000000405037c12 */ /* 0x001fe4000f8ec0ff */
[----:B------:R-:W-:Y:S02]  /*0110*/  LOP3.LUT R2, R0, UR4, RZ, 0xc0, !PT ;  /* 0x0000000400027c12 */ /* 0x000fe4000f8ec0ff */
[----:B------:R-:W-:-:S04]  /*0120*/  ISETP.NE.AND P0, PT, R3, UR4, PT ;  /* 0x0000000403007c0c */ /* 0x000fc8000bf05270 */
[----:B------:R-:W-:-:S13]  /*0130*/  ISETP.EQ.XOR P0, PT, R2, UR4, P0 ;  /* 0x0000000402007c0c */ /* 0x000fda0008702a70 */
[----:B------:R-:W-:Y:S05]  /*0140*/  @P0 EXIT ;  /* 0x000000000000094d */ /* 0x000fea0003800000 */
[----:B------:R-:W-:Y:S01]  /*0150*/  ISETP.GT.AND P0, PT, R0, R5, PT ;  /* 0x000000050000720c */ /* 0x000fe20003f04270 */
[----:B------:R-:W0:-:S12]  /*0160*/  LDCU.64 UR4, c[0x0][0x358] ;  /* 0x00006b00ff0477ac */ /* 0x000e180008000a00 */
[----:B------:R-:W-:Y:S05]  /*0170*/  @P0 BRA `(.L_x_20) ;  /* 0x0000000000240947 */ /* 0x000fea0003800000 */
[----:B------:R-:W1:Y:S01]  /*0180*/  LDC.64 R2, c[0x0][0x380] ;  /* 0x0000e000ff027b82 */ /* 0x000e620000000a00 */
[----:B------:R-:W-:-:S04]  /*0190*/  SHF.L.U32 R0, R0, UR7, RZ ;  /* 0x0000000700007c19 */ /* 0x000fc800080006ff */
[----:B------:R-:W-:-:S05]  /*01a0*/  LOP3.LUT R0, R0, R5, RZ, 0xfc, !PT ;  /* 0x0000000500007212 */ /* 0x000fca00078efcff */
[----:B------:R-:W-:-:S04]  /*01b0*/  IMAD.SHL.U32 R5, R0, 0x2, RZ ;  /* 0x0000000200057824 */ /* 0x000fc800078e00ff */
[----:B-1----:R-:W-:-:S05]  /*01c0*/  IMAD.WIDE R2, R5, 0x8, R2 ;  /* 0x0000000805027825 */ /* 0x002fca00078e0202 */
[----:B0-----:R-:W2:Y:S02]  /*01d0*/  LDG.E.64 R4, desc[UR4][R2.64] ;  /* 0x0000000402047981 */ /* 0x001ea4000c1e1b00 */
[----:B--2---:R-:W-:-:S07]  /*01e0*/  DADD R4, -RZ, -R4 ;  /* 0x00000000ff047229 */ /* 0x004fce0000000904 */
[----:B------:R-:W-:Y:S01]  /*01f0*/  STG.E.64 desc[UR4][R2.64], R4 ;  /* 0x0000000402007986 */ /* 0x000fe2000c101b04 */
[----:B------:R-:W-:Y:S05]  /*0200*/  EXIT ;  /* 0x000000000000794d */ /* 0x000fea0003800000 */
.L_x_20:
        /* <DEDUP_REMOVED lines=9> */
.L_x_21:
        /* <DEDUP_REMOVED lines=14> */
.L_x_31:


//--------------------- .text._Z18bit_to_pauli_basisPdjj --------------------------
	.section	.text._Z18bit_to_pauli_basisPdjj,"ax",@progbits
	.align	128
        .global         _Z18bit_to_pauli_basisPdjj
        .type           _Z18bit_to_pauli_basisPdjj,@function
        .size           _Z18bit_to_pauli_basisPdjj,(.L_x_32 - _Z18bit_to_pauli_basisPdjj)
        .other          _Z18bit_to_pauli_basisPdjj,@"STO_CUDA_ENTRY STV_DEFAULT"
_Z18bit_to_pauli_basisPdjj:
.text._Z18bit_to_pauli_basisPdjj:
[----:B------:R-:W-:Y:S01]  /*0000*/  LDC R1, c[0x0][0x37c] ;  /* 0x0000df00ff017b82 */ /* 0x000fe20000000800 */
[----:B------:R-:W0:Y:S07]  /*0010*/  S2R R3, SR_TID.X ;  /* 0x0000000000037919 */ /* 0x000e2e0000002100 */
[----:B------:R-:W0:Y:S01]  /*0020*/  LDC R0, c[0x0][0x360] ;  /* 0x0000d800ff007b82 */ /* 0x000e220000000800 */
[----:B------:R-:W1:Y:S07]  /*0030*/  S2R R2, SR_TID.Y ;  /* 0x0000000000027919 */ /* 0x000e6e0000002200 */
[----:B------:R-:W0:Y:S08]  /*0040*/  S2UR UR4, SR_CTAID.X ;  /* 0x00000000000479c3 */ /* 0x000e300000002500 */
[----:B------:R-:W1:Y:S08]  /*0050*/  S2UR UR5, SR_CTAID.Y ;  /* 0x00000000000579c3 */ /* 0x000e700000002600 */
[----:B------:R-:W1:Y:S01]  /*0060*/  LDC R5, c[0x0][0x364] ;  /* 0x0000d900ff057b82 */ /* 0x000e620000000800 */
[----:B0-----:R-:W-:-:S02]  /*0070*/  IMAD R0, R0, UR4, R3 ;  /* 0x0000000400007c24 */ /* 0x001fc4000f8e0203 */
[----:B-1----:R-:W-:-:S05]  /*0080*/  IMAD R5, R5, UR5, R2 ;  /* 0x0000000505057c24 */ /* 0x002fca000f8e0202 */
[----:B------:R-:W-:-:S13]  /*0090*/  ISETP.NE.AND P0, PT, R0, R5, PT ;  /* 0x000000050000720c */ /* 0x000fda0003f05270 */
[----:B------:R-:W-:Y:S05]  /*00a0*/  @!P0 EXIT ;  /* 0x000000000000894d */ /* 0x000fea0003800000 */
[----:B------:R-:W0:Y:S01]  /*00b0*/  LDCU.64 UR6, c[0x0][0x388] ;  /* 0x00007100ff0677ac */ /* 0x000e220008000a00 */
[----:B------:R-:W1:Y:S01]  /*00c0*/  LDC.64 R2, c[0x0][0x380] ;  /* 0x0000e000ff027b82 */ /* 0x000e620000000a00 */
[C---:B------:R-:W-:Y:S01]  /*00d0*/  ISETP.GE.AND P0, PT, R0.reuse, R5, PT ;  /* 0x000000050000720c */ /* 0x040fe20003f06270 */
[----:B------:R-:W2:Y:S03]  /*00e0*/  LDCU.64 UR4, c[0x0][0x358] ;  /* 0x00006b00ff0477ac */ /* 0x000ea60008000a00 */
[----:B------:R-:W-:Y:S02]  /*00f0*/  SEL R7, RZ, 0x1, P0 ;  /* 0x00000001ff077807 */ /* 0x000fe40000000000 */
[C---:B0-----:R-:W-:Y:S02]  /*0100*/  LOP3.LUT R4, R0.reuse, UR6, RZ, 0xfc, !PT ;  /* 0x0000000600047c12 */ /* 0x041fe4000f8efcff */
[----:B------:R-:W-:-:S02]  /*0110*/  SHF.L.U32 R0, R0, UR7, RZ ;  /* 0x0000000700007c19 */ /* 0x000fc400080006ff */
[----:B------:R-:W-:Y:S02]  /*0120*/  SHF.L.U32 R4, R4, UR7, RZ ;  /* 0x0000000704047c19 */ /* 0x000fe400080006ff */
[----:B------:R-:W-:Y:S02]  /*0130*/  LOP3.LUT R0, R5, UR6, R0, 0xfe, !PT ;  /* 0x0000000605007c12 */ /* 0x000fe4000f8efe00 */
[----:B------:R-:W-:-:S03]  /*0140*/  LOP3.LUT R4, R4, R5, RZ, 0xfc, !PT ;  /* 0x0000000504047212 */ /* 0x000fc600078efcff */
[--C-:B------:R-:W-:Y:S02]  /*0150*/  IMAD R9, R0, 0x2, R7.reuse ;  /* 0x0000000200097824 */ /* 0x100fe400078e0207 */
[----:B------:R-:W-:Y:S02]  /*0160*/  IMAD R5, R4, 0x2, R7 ;  /* 0x0000000204057824 */ /* 0x000fe400078e0207 */
[----:B-1----:R-:W-:-:S04]  /*0170*/  IMAD.WIDE R6, R9, 0x8, R2 ;  /* 0x0000000809067825 */ /* 0x002fc800078e0202 */
[----:B------:R-:W-:Y:S01]  /*0180*/  IMAD.WIDE R2, R5, 0x8, R2 ;  /* 0x0000000805027825 */ /* 0x000fe200078e0202 */
[----:B--2---:R-:W2:Y:S04]  /*0190*/  LDG.E.64 R8, desc[UR4][R6.64] ;  /* 0x0000000406087981 */ /* 0x004ea8000c1e1b00 */
[----:B------:R-:W2:Y:S01]  /*01a0*/  LDG.E.64 R4, desc[UR4][R2.64] ;  /* 0x0000000402047981 */ /* 0x000ea2000c1e1b00 */
[----:B------:R-:W-:Y:S01]  /*01b0*/  UMOV UR6, 0x667f3bcd ;  /* 0x667f3bcd00067882 */ /* 0x000fe20000000000 */
[----:B------:R-:W-:Y:S01]  /*01c0*/  UMOV UR7, 0x3fe6a09e ;  /* 0x3fe6a09e00077882 */ /* 0x000fe20000000000 */
[C-C-:B--2---:R-:W-:Y:S02]  /*01d0*/  DADD R10, R4.reuse, R8.reuse ;  /* 0x00000000040a7229 */ /* 0x144fe40000000008 */
[----:B------:R-:W-:-:S06]  /*01e0*/  DADD R4, R4, -R8 ;  /* 0x0000000004047229 */ /* 0x000fcc0000000808 */
[----:B------:R-:W-:Y:S02]  /*01f0*/  DMUL R10, R10, UR6 ;  /* 0x000000060a0a7c28 */ /* 0x000fe40008000000 */
[----:B------:R-:W-:-:S05]  /*0200*/  DMUL R4, R4, UR6 ;  /* 0x0000000604047c28 */ /* 0x000fca0008000000 */
[----:B------:R-:W-:Y:S04]  /*0210*/  STG.E.64 desc[UR4][R2.64], R10 ;  /* 0x0000000a02007986 */ /* 0x000fe8000c101b04 */
[----:B------:R-:W-:Y:S01]  /*0220*/  STG.E.64 desc[UR4][R6.64], R4 ;  /* 0x0000000406007986 */ /* 0x000fe2000c101b04 */
[----:B------:R-:W-:Y:S05]  /*0230*/  EXIT ;  /* 0x000000000000794d */ /* 0x000fea0003800000 */
.L_x_22:
        /* <DEDUP_REMOVED lines=12> */
.L_x_32:


//--------------------- .nv.shared.reserved.0     --------------------------
	.section	.nv.shared.reserved.0,"aw",@nobits
	.weak		__nv_reservedSMEM_offset_0_alias
	.size		__nv_reservedSMEM_offset_0_alias, 0, 64
	.other		__nv_reservedSMEM_offset_0_alias,@"STO_CUDA_RESERVED_SHARED STV_DEFAULT"
__nv_reservedSMEM_offset_0_alias:
	.zero		0
	.zero		64


//--------------------- .nv.constant0._Z10dm_inflatePdjS_S_j --------------------------
	.section	.nv.constant0._Z10dm_inflatePdjS_S_j,"a",@progbits
	.sectionflags	@""
	.align	4
.nv.constant0._Z10dm_inflatePdjS_S_j:
	.zero		932


//--------------------- .nv.constant0._Z8get_diagPdS_j --------------------------
	.section	.nv.constant0._Z8get_diagPdS_j,"a",@progbits
	.sectionflags	@""
	.align	4
.nv.constant0._Z8get_diagPdS_j:
	.zero		916


//--------------------- .nv.constant0._Z9dm_reducePdjS_S_ddj --------------------------
	.section	.nv.constant0._Z9dm_reducePdjS_S_ddj,"a",@progbits
	.sectionflags	@""
	.align	4
.nv.constant0._Z9dm_reducePdjS_S_ddj:
	.zero		948


//--------------------- .nv.constant0._Z14amp_ph_dampingPdjdddj --------------------------
	.section	.nv.constant0._Z14amp_ph_dampingPdjdddj,"a",@progbits
	.sectionflags	@""
	.align	4
.nv.constant0._Z14amp_ph_dampingPdjdddj:
	.zero		940


//--------------------- .nv.constant0._Z8hadamardPdjdj --------------------------
	.section	.nv.constant0._Z8hadamardPdjdj,"a",@progbits
	.sectionflags	@""
	.align	4
.nv.constant0._Z8hadamardPdjdj:
	.zero		924


//--------------------- .nv.constant0._Z8rotate_xPdjddj --------------------------
	.section	.nv.constant0._Z8rotate_xPdjddj,"a",@progbits
	.sectionflags	@""
	.align	4
.nv.constant0._Z8rotate_xPdjddj:
	.zero		932


//--------------------- .nv.constant0._Z8rotate_zPdjddj --------------------------
	.section	.nv.constant0._Z8rotate_zPdjddj,"a",@progbits
	.sectionflags	@""
	.align	4
.nv.constant0._Z8rotate_zPdjddj:
	.zero		932


//--------------------- .nv.constant0._Z8rotate_yPdjddj --------------------------
	.section	.nv.constant0._Z8rotate_yPdjddj,"a",@progbits
	.sectionflags	@""
	.align	4
.nv.constant0._Z8rotate_yPdjddj:
	.zero		932


//--------------------- .nv.constant0._Z6cphasePdjj --------------------------
	.section	.nv.constant0._Z6cphasePdjj,"a",@progbits
	.sectionflags	@""
	.align	4
.nv.constant0._Z6cphasePdjj:
	.zero		912


//--------------------- .nv.constant0._Z18bit_to_pauli_basisPdjj --------------------------
	.section	.nv.constant0._Z18bit_to_pauli_basisPdjj,"a",@progbits
	.sectionflags	@""
	.align	4
.nv.constant0._Z18bit_to_pauli_basisPdjj:
	.zero		912


//--------------------- SYMBOLS --------------------------

	.type		.nv.reservedSmem.offset0,@object
	.size		.nv.reservedSmem.offset0,0x4
